	.target	sm_90a

	.elftype	@"ET_EXEC"


//--------------------- .note.nv.tkinfo           --------------------------
	.section	.note.nv.tkinfo,"",@"SHT_NOTE"
	.sectionflags	@"SHF_NOTE_NV_TKINFO"
	.tkinfo
        /*0018*/ 	.word	0x00000002
        /*0030*/ 	.string	""
        /*0030*/ 	.string	"ptxas"
        /*0030*/ 	.string	"Cuda compilation tools, release 13.0, V13.0.88"
        /*0030*/ 	.string	"Build cuda_13.0.r13.0/compiler.36424714_0"
        /*0030*/ 	.string	"-v  -suppress-debug-info  -lineinfo  -arch sm_90a "



//--------------------- .note.nv.cuinfo           --------------------------
	.section	.note.nv.cuinfo,"",@"SHT_NOTE"
	.sectionflags	@"SHF_NOTE_NV_CUINFO"
        /*0018*/ 	.short	0x0002
        /*001a*/ 	.short	0x005a
        /*001c*/ 	.short	0x0082
	.zero		2


//--------------------- .nv.info                  --------------------------
	.section	.nv.info,"",@"SHT_CUDA_INFO"
	.align	4


	//----- nvinfo : EIATTR_REGCOUNT
	.align		4
        /*0000*/ 	.byte	0x04, 0x2f
        /*0002*/ 	.short	(.L_1 - .L_0)
	.align		4
.L_0:
        /*0004*/ 	.word	index@(matmul_kernel)
        /*0008*/ 	.word	0x000000ff


	//----- nvinfo : EIATTR_FRAME_SIZE
	.align		4
.L_1:
        /*000c*/ 	.byte	0x04, 0x11
        /*000e*/ 	.short	(.L_3 - .L_2)
	.align		4
.L_2:
        /*0010*/ 	.word	index@(matmul_kernel)
        /*0014*/ 	.word	0x00000268


	//----- nvinfo : EIATTR_MIN_STACK_SIZE
	.align		4
.L_3:
        /*0018*/ 	.byte	0x04, 0x12
        /*001a*/ 	.short	(.L_5 - .L_4)
	.align		4
.L_4:
        /*001c*/ 	.word	index@(matmul_kernel)
        /*0020*/ 	.word	0x00000268
.L_5:


//--------------------- .nv.compat                --------------------------
	.section	.nv.compat,"",@"SHT_CUDA_COMPAT_INFO"
	.align	4
        /*0000*/ 	.byte	0x02, 0x09, 0x01, 0x00, 0x02, 0x02, 0x04, 0x00, 0x02, 0x05, 0x05, 0x00, 0x03, 0x07, 0x01, 0x01
        /*0010*/ 	.byte	0x02, 0x03, 0x00, 0x00, 0x02, 0x06, 0x01, 0x00, 0x04, 0x0b, 0x08, 0x00, 0x00, 0x00, 0x00, 0x00
        /*0020*/ 	.byte	0x00, 0x00, 0x00, 0x00


//--------------------- .nv.info.matmul_kernel    --------------------------
	.section	.nv.info.matmul_kernel,"",@"SHT_CUDA_INFO"
	.sectionflags	@""
	.align	4


	//----- nvinfo : EIATTR_CUDA_API_VERSION
	.align		4
        /*0000*/ 	.byte	0x04, 0x37
        /*0002*/ 	.short	(.L_7 - .L_6)
.L_6:
        /*0004*/ 	.word	0x00000082


	//----- nvinfo : EIATTR_KPARAM_INFO
	.align		4
.L_7:
        /*0008*/ 	.byte	0x04, 0x17
        /*000a*/ 	.short	(.L_9 - .L_8)
.L_8:
        /*000c*/ 	.word	0x00000000
        /*0010*/ 	.short	0x000d
        /*0012*/ 	.short	0x0048
        /*0014*/ 	.byte	0x00, 0xf4, 0x21, 0x00


	//----- nvinfo : EIATTR_KPARAM_INFO
	.align		4
.L_9:
        /*0018*/ 	.byte	0x04, 0x17
        /*001a*/ 	.short	(.L_11 - .L_10)
.L_10:
        /*001c*/ 	.word	0x00000000
        /*0020*/ 	.short	0x000c
        /*0022*/ 	.short	0x0040
        /*0024*/ 	.byte	0x00, 0xf4, 0x21, 0x00


	//----- nvinfo : EIATTR_KPARAM_INFO
	.align		4
.L_11:
        /*0028*/ 	.byte	0x04, 0x17
        /*002a*/ 	.short	(.L_13 - .L_12)
.L_12:
        /*002c*/ 	.word	0x00000000
        /*0030*/ 	.short	0x000b
        /*0032*/ 	.short	0x0038
        /*0034*/ 	.byte	0x00, 0xf0, 0x11, 0x00


	//----- nvinfo : EIATTR_KPARAM_INFO
	.align		4
.L_13:
        /*0038*/ 	.byte	0x04, 0x17
        /*003a*/ 	.short	(.L_15 - .L_14)
.L_14:
        /*003c*/ 	.word	0x00000000
        /*0040*/ 	.short	0x000a
        /*0042*/ 	.short	0x0034
        /*0044*/ 	.byte	0x00, 0xf0, 0x11, 0x00


	//----- nvinfo : EIATTR_KPARAM_INFO
	.align		4
.L_15:
        /*0048*/ 	.byte	0x04, 0x17
        /*004a*/ 	.short	(.L_17 - .L_16)
.L_16:
        /*004c*/ 	.word	0x00000000
        /*0050*/ 	.short	0x0009
        /*0052*/ 	.short	0x0030
        /*0054*/ 	.byte	0x00, 0xf0, 0x11, 0x00


	//----- nvinfo : EIATTR_KPARAM_INFO
	.align		4
.L_17:
        /*0058*/ 	.byte	0x04, 0x17
        /*005a*/ 	.short	(.L_19 - .L_18)
.L_18:
        /*005c*/ 	.word	0x00000000
        /*0060*/ 	.short	0x0008
        /*0062*/ 	.short	0x002c
        /*0064*/ 	.byte	0x00, 0xf0, 0x11, 0x00


	//----- nvinfo : EIATTR_KPARAM_INFO
	.align		4
.L_19:
        /*0068*/ 	.byte	0x04, 0x17
        /*006a*/ 	.short	(.L_21 - .L_20)
.L_20:
        /*006c*/ 	.word	0x00000000
        /*0070*/ 	.short	0x0007
        /*0072*/ 	.short	0x0028
        /*0074*/ 	.byte	0x00, 0xf0, 0x11, 0x00


	//----- nvinfo : EIATTR_KPARAM_INFO
	.align		4
.L_21:
        /*0078*/ 	.byte	0x04, 0x17
        /*007a*/ 	.short	(.L_23 - .L_22)
.L_22:
        /*007c*/ 	.word	0x00000000
        /*0080*/ 	.short	0x0006
        /*0082*/ 	.short	0x0024
        /*0084*/ 	.byte	0x00, 0xf0, 0x11, 0x00


	//----- nvinfo : EIATTR_KPARAM_INFO
	.align		4
.L_23:
        /*0088*/ 	.byte	0x04, 0x17
        /*008a*/ 	.short	(.L_25 - .L_24)
.L_24:
        /*008c*/ 	.word	0x00000000
        /*0090*/ 	.short	0x0005
        /*0092*/ 	.short	0x0020
        /*0094*/ 	.byte	0x00, 0xf0, 0x11, 0x00


	//----- nvinfo : EIATTR_KPARAM_INFO
	.align		4
.L_25:
        /*0098*/ 	.byte	0x04, 0x17
        /*009a*/ 	.short	(.L_27 - .L_26)
.L_26:
        /*009c*/ 	.word	0x00000000
        /*00a0*/ 	.short	0x0004
        /*00a2*/ 	.short	0x001c
        /*00a4*/ 	.byte	0x00, 0xf0, 0x11, 0x00


	//----- nvinfo : EIATTR_KPARAM_INFO
	.align		4
.L_27:
        /*00a8*/ 	.byte	0x04, 0x17
        /*00aa*/ 	.short	(.L_29 - .L_28)
.L_28:
        /*00ac*/ 	.word	0x00000000
        /*00b0*/ 	.short	0x0003
        /*00b2*/ 	.short	0x0018
        /*00b4*/ 	.byte	0x00, 0xf0, 0x11, 0x00


	//----- nvinfo : EIATTR_KPARAM_INFO
	.align		4
.L_29:
        /*00b8*/ 	.byte	0x04, 0x17
        /*00ba*/ 	.short	(.L_31 - .L_30)
.L_30:
        /*00bc*/ 	.word	0x00000000
        /*00c0*/ 	.short	0x0002
        /*00c2*/ 	.short	0x0010
        /*00c4*/ 	.byte	0x00, 0xf4, 0x21, 0x00


	//----- nvinfo : EIATTR_KPARAM_INFO
	.align		4
.L_31:
        /*00c8*/ 	.byte	0x04, 0x17
        /*00ca*/ 	.short	(.L_33 - .L_32)
.L_32:
        /*00cc*/ 	.word	0x00000000
        /*00d0*/ 	.short	0x0001
        /*00d2*/ 	.short	0x0008
        /*00d4*/ 	.byte	0x00, 0xf4, 0x21, 0x00


	//----- nvinfo : EIATTR_KPARAM_INFO
	.align		4
.L_33:
        /*00d8*/ 	.byte	0x04, 0x17
        /*00da*/ 	.short	(.L_35 - .L_34)
.L_34:
        /*00dc*/ 	.word	0x00000000
        /*00e0*/ 	.short	0x0000
        /*00e2*/ 	.short	0x0000
        /*00e4*/ 	.byte	0x00, 0xf4, 0x21, 0x00


	//----- nvinfo : EIATTR_SPARSE_MMA_MASK
	.align		4
.L_35:
        /*00e8*/ 	.byte	0x03, 0x50
        /*00ea*/ 	.short	0x0000


	//----- nvinfo : EIATTR_MAXREG_COUNT
	.align		4
        /*00ec*/ 	.byte	0x03, 0x1b
        /*00ee*/ 	.short	0x00ff


	//----- nvinfo : EIATTR_NUM_BARRIERS
	.align		4
        /*00f0*/ 	.byte	0x02, 0x4c
        /*00f2*/ 	.byte	0x01
	.zero		1


	//----- nvinfo : EIATTR_ANNOTATIONS
	.align		4
        /*00f4*/ 	.byte	0x04, 0x55
        /*00f6*/ 	.short	(.L_37 - .L_36)


	//   ....[0]....
.L_36:
        /*00f8*/ 	.word	0x00000001
        /*00fc*/ 	.byte	0x20, 0x1d, 0x00, 0x00, 0x01, 0x00, 0x00, 0x00, 0x60, 0x1d, 0x00, 0x00, 0x01, 0x00, 0x00, 0x00
        /* <DEDUP_REMOVED lines=136> */
        /*098c*/ 	.byte	0xc0, 0x58, 0x00, 0x00


	//----- nvinfo : EIATTR_MERCURY_ISA_VERSION
	.align		4
.L_37:
        /*0990*/ 	.byte	0x03, 0x5f
        /*0992*/ 	.short	0x0101


	//----- nvinfo : EIATTR_EXIT_INSTR_OFFSETS
	.align		4
        /*0994*/ 	.byte	0x04, 0x1c
        /*0996*/ 	.short	(.L_39 - .L_38)


	//   ....[0]....
.L_38:
        /*0998*/ 	.word	0x00009000


	//   ....[1]....
        /*099c*/ 	.word	0x00009030


	//----- nvinfo : EIATTR_REQNTID
	.align		4
.L_39:
        /*09a0*/ 	.byte	0x04, 0x10
        /*09a2*/ 	.short	(.L_41 - .L_40)
.L_40:
        /*09a4*/ 	.word	0x00000080
        /*09a8*/ 	.word	0x00000001
        /*09ac*/ 	.word	0x00000001


	//----- nvinfo : EIATTR_CBANK_PARAM_SIZE
	.align		4
.L_41:
        /*09b0*/ 	.byte	0x03, 0x19
        /*09b2*/ 	.short	0x0050


	//----- nvinfo : EIATTR_PARAM_CBANK
	.align		4
        /*09b4*/ 	.byte	0x04, 0x0a
        /*09b6*/ 	.short	(.L_43 - .L_42)
	.align		4
.L_42:
        /*09b8*/ 	.word	index@(.nv.constant0.matmul_kernel)
        /*09bc*/ 	.short	0x0210
        /*09be*/ 	.short	0x0050


	//----- nvinfo : EIATTR_SW_WAR
	.align		4
.L_43:
        /*09c0*/ 	.byte	0x04, 0x36
        /*09c2*/ 	.short	(.L_45 - .L_44)
.L_44:
        /*09c4*/ 	.word	0x00000008
.L_45:


//--------------------- .nv.callgraph             --------------------------
	.section	.nv.callgraph,"",@"SHT_CUDA_CALLGRAPH"
	.align	4
	.sectionentsize	8
	.align		4
        /*0000*/ 	.word	0x00000000
	.align		4
        /*0004*/ 	.word	0xffffffff
	.align		4
        /*0008*/ 	.word	0x00000000
	.align		4
        /*000c*/ 	.word	0xfffffffe
	.align		4
        /*0010*/ 	.word	0x00000000
	.align		4
        /*0014*/ 	.word	0xfffffffd
	.align		4
        /*0018*/ 	.word	0x00000000
	.align		4
        /*001c*/ 	.word	0xfffffffc


//--------------------- .text.matmul_kernel       --------------------------
	.section	.text.matmul_kernel,"ax",@progbits
	.align	128
        .global         matmul_kernel
        .type           matmul_kernel,@function
        .size           matmul_kernel,(.L_x_3 - matmul_kernel)
        .other          matmul_kernel,@"STO_CUDA_ENTRY STV_DEFAULT"
matmul_kernel:
.text.matmul_kernel:
[----:B------:R-:W0:Y:S08]  /*0000*/  LDC R1, c[0x0][0x28] ;  /* 0x00000a00ff017b82 */ /* 0x000e300000000800 */
[----:B------:R-:W1:Y:S01]  /*0010*/  LDC.64 R8, c[0x0][0x228] ;  /* 0x00008a00ff087b82 */ /* 0x000e620000000a00 */
[----:B------:R-:W2:Y:S01]  /*0020*/  S2R R5, SR_CTAID.X ;  /* 0x0000000000057919 */ /* 0x000ea20000002500 */
[----:B------:R-:W-:Y:S01]  /*0030*/  UMOV UR4, 0x400 ;  /* 0x0000040000047882 */ /* 0x000fe20000000000 */
[----:B------:R-:W-:Y:S01]  /*0040*/  ULDC.64 UR14, c[0x0][0x208] ;  /* 0x00008200000e7ab9 */ /* 0x000fe20000000a00 */
[----:B0-----:R-:W-:Y:S01]  /*0050*/  VIADD R1, R1, 0xfffffd98 ;  /* 0xfffffd9801017836 */ /* 0x001fe20000000000 */
[----:B------:R-:W-:-:S02]  /*0060*/  CS2R R16, SRZ ;  /* 0x0000000000107805 */ /* 0x000fc4000001ff00 */
[----:B------:R-:W-:Y:S02]  /*0070*/  CS2R R18, SRZ ;  /* 0x0000000000127805 */ /* 0x000fe4000001ff00 */
[----:B------:R-:W-:Y:S01]  /*0080*/  CS2R R20, SRZ ;  /* 0x0000000000147805 */ /* 0x000fe2000001ff00 */
[----:B------:R-:W0:Y:S01]  /*0090*/  LDC R14, c[0x0][0x230] ;  /* 0x00008c00ff0e7b82 */ /* 0x000e220000000800 */
[----:B------:R-:W-:Y:S02]  /*00a0*/  CS2R R22, SRZ ;  /* 0x0000000000167805 */ /* 0x000fe4000001ff00 */
[----:B------:R-:W-:Y:S02]  /*00b0*/  CS2R R28, SRZ ;  /* 0x00000000001c7805 */ /* 0x000fe4000001ff00 */
[----:B------:R-:W-:Y:S02]  /*00c0*/  CS2R R30, SRZ ;  /* 0x00000000001e7805 */ /* 0x000fe4000001ff00 */
[----:B------:R-:W-:-:S02]  /*00d0*/  CS2R R32, SRZ ;  /* 0x0000000000207805 */ /* 0x000fc4000001ff00 */
[----:B------:R-:W-:Y:S02]  /*00e0*/  CS2R R34, SRZ ;  /* 0x0000000000227805 */ /* 0x000fe4000001ff00 */
[----:B------:R-:W-:Y:S02]  /*00f0*/  CS2R R36, SRZ ;  /* 0x0000000000247805 */ /* 0x000fe4000001ff00 */
[----:B------:R-:W-:Y:S01]  /*0100*/  CS2R R38, SRZ ;  /* 0x0000000000267805 */ /* 0x000fe2000001ff00 */
[----:B------:R-:W3:Y:S01]  /*0110*/  S2UR UR12, SR_CgaCtaId ;  /* 0x00000000000c79c3 */ /* 0x000ee20000008800 */
[----:B------:R-:W-:Y:S02]  /*0120*/  CS2R R100, SRZ ;  /* 0x0000000000647805 */ /* 0x000fe4000001ff00 */
[----:B------:R-:W-:Y:S02]  /*0130*/  CS2R R102, SRZ ;  /* 0x0000000000667805 */ /* 0x000fe4000001ff00 */
[----:B------:R-:W-:-:S02]  /*0140*/  CS2R R108, SRZ ;  /* 0x00000000006c7805 */ /* 0x000fc4000001ff00 */
[----:B------:R-:W-:Y:S02]  /*0150*/  CS2R R110, SRZ ;  /* 0x00000000006e7805 */ /* 0x000fe4000001ff00 */
[----:B------:R-:W-:Y:S02]  /*0160*/  CS2R R104, SRZ ;  /* 0x0000000000687805 */ /* 0x000fe4000001ff00 */
[----:B------:R-:W-:Y:S02]  /*0170*/  CS2R R106, SRZ ;  /* 0x00000000006a7805 */ /* 0x000fe4000001ff00 */
[----:B------:R-:W-:Y:S01]  /*0180*/  CS2R R40, SRZ ;  /* 0x0000000000287805 */ /* 0x000fe2000001ff00 */
[----:B-1----:R-:W-:Y:S01]  /*0190*/  VIADD R0, R9, 0x3f ;  /* 0x0000003f09007836 */ /* 0x002fe20000000000 */
[----:B------:R-:W-:Y:S02]  /*01a0*/  CS2R R42, SRZ ;  /* 0x00000000002a7805 */ /* 0x000fe4000001ff00 */
[----:B------:R-:W-:-:S02]  /*01b0*/  CS2R R76, SRZ ;  /* 0x00000000004c7805 */ /* 0x000fc4000001ff00 */
[----:B------:R-:W-:Y:S02]  /*01c0*/  CS2R R78, SRZ ;  /* 0x00000000004e7805 */ /* 0x000fe4000001ff00 */
[----:B------:R-:W-:Y:S02]  /*01d0*/  CS2R R44, SRZ ;  /* 0x00000000002c7805 */ /* 0x000fe4000001ff00 */
[----:B------:R-:W-:Y:S02]  /*01e0*/  SHF.R.S32.HI R3, RZ, 0x1f, R0 ;  /* 0x0000001fff037819 */ /* 0x000fe40000011400 */
[----:B------:R-:W-:Y:S02]  /*01f0*/  CS2R R46, SRZ ;  /* 0x00000000002e7805 */ /* 0x000fe4000001ff00 */
[----:B------:R-:W-:Y:S01]  /*0200*/  CS2R R80, SRZ ;  /* 0x0000000000507805 */ /* 0x000fe2000001ff00 */
[----:B0-----:R-:W-:Y:S01]  /*0210*/  VIADD R14, R14, 0x1f ;  /* 0x0000001f0e0e7836 */ /* 0x001fe20000000000 */
[----:B------:R-:W-:-:S02]  /*0220*/  LEA.HI R3, R3, R0, RZ, 0x6 ;  /* 0x0000000003037211 */ /* 0x000fc400078f30ff */
[----:B------:R-:W-:Y:S02]  /*0230*/  CS2R R82, SRZ ;  /* 0x0000000000527805 */ /* 0x000fe4000001ff00 */
[----:B--2---:R-:W-:Y:S02]  /*0240*/  IABS R10, R5 ;  /* 0x00000005000a7213 */ /* 0x004fe40000000000 */
[----:B------:R-:W-:Y:S02]  /*0250*/  CS2R R48, SRZ ;  /* 0x0000000000307805 */ /* 0x000fe4000001ff00 */
[----:B------:R-:W-:Y:S02]  /*0260*/  SHF.R.S32.HI R3, RZ, 0x6, R3 ;  /* 0x00000006ff037819 */ /* 0x000fe40000011403 */
[----:B------:R-:W-:Y:S02]  /*0270*/  CS2R R50, SRZ ;  /* 0x0000000000327805 */ /* 0x000fe4000001ff00 */
[----:B------:R-:W-:Y:S01]  /*0280*/  CS2R R84, SRZ ;  /* 0x0000000000547805 */ /* 0x000fe2000001ff00 */
[----:B---3--:R-:W-:Y:S01]  /*0290*/  ULEA UR12, UR12, UR4, 0x18 ;  /* 0x000000040c0c7291 */ /* 0x008fe2000f8ec03f */
[----:B------:R-:W-:Y:S01]  /*02a0*/  CS2R R86, SRZ ;  /* 0x0000000000567805 */ /* 0x000fe2000001ff00 */
[----:B------:R-:W-:Y:S01]  /*02b0*/  IMAD.SHL.U32 R4, R3, 0x8, RZ ;  /* 0x0000000803047824 */ /* 0x000fe200078e00ff */
[----:B------:R-:W-:-:S02]  /*02c0*/  CS2R R116, SRZ ;  /* 0x0000000000747805 */ /* 0x000fc4000001ff00 */
[----:B------:R-:W-:Y:S02]  /*02d0*/  CS2R R118, SRZ ;  /* 0x0000000000767805 */ /* 0x000fe4000001ff00 */
[-C--:B------:R-:W-:Y:S02]  /*02e0*/  IABS R7, R4.reuse ;  /* 0x0000000400077213 */ /* 0x080fe40000000000 */
[----:B------:R-:W-:Y:S02]  /*02f0*/  IABS R12, R4 ;  /* 0x00000004000c7213 */ /* 0x000fe40000000000 */
[----:B------:R-:W0:Y:S08]  /*0300*/  I2F.RP R0, R7 ;  /* 0x0000000700007306 */ /* 0x000e300000209400 */
[----:B0-----:R-:W0:Y:S02]  /*0310*/  MUFU.RCP R0, R0 ;  /* 0x0000000000007308 */ /* 0x001e240000001000 */
[----:B0-----:R-:W-:-:S02]  /*0320*/  VIADD R2, R0, 0xffffffe ;  /* 0x0ffffffe00027836 */ /* 0x001fc40000000000 */
[----:B------:R-:W-:-:S04]  /*0330*/  IMAD.MOV R0, RZ, RZ, -R12 ;  /* 0x000000ffff007224 */ /* 0x000fc800078e0a0c */
[----:B------:R0:W1:Y:S01]  /*0340*/  F2I.FTZ.U32.TRUNC.NTZ R3, R2 ;  /* 0x0000000200037305 */ /* 0x000062000021f000 */
[----:B------:R-:W2:Y:S01]  /*0350*/  S2R R12, SR_TID.X ;  /* 0x00000000000c7919 */ /* 0x000ea20000002100 */
[----:B0-----:R-:W-:Y:S02]  /*0360*/  IMAD.MOV.U32 R2, RZ, RZ, RZ ;  /* 0x000000ffff027224 */ /* 0x001fe400078e00ff */
[----:B-1----:R-:W-:-:S04]  /*0370*/  IMAD.MOV R6, RZ, RZ, -R3 ;  /* 0x000000ffff067224 */ /* 0x002fc800078e0a03 */
[----:B------:R-:W-:Y:S02]  /*0380*/  IMAD R11, R6, R7, RZ ;  /* 0x00000007060b7224 */ /* 0x000fe400078e02ff */
[----:B------:R-:W-:Y:S02]  /*0390*/  IMAD.MOV.U32 R6, RZ, RZ, R10 ;  /* 0x000000ffff067224 */ /* 0x000fe400078e000a */
[----:B------:R-:W-:-:S06]  /*03a0*/  IMAD.HI.U32 R3, R3, R11, R2 ;  /* 0x0000000b03037227 */ /* 0x000fcc00078e0002 */
[----:B------:R-:W-:-:S04]  /*03b0*/  IMAD.HI.U32 R3, R3, R6, RZ ;  /* 0x0000000603037227 */ /* 0x000fc800078e00ff */
[----:B------:R-:W-:-:S05]  /*03c0*/  IMAD R0, R3, R0, R6 ;  /* 0x0000000003007224 */ /* 0x000fca00078e0206 */
[----:B------:R-:W-:-:S13]  /*03d0*/  ISETP.GT.U32.AND P1, PT, R7, R0, PT ;  /* 0x000000000700720c */ /* 0x000fda0003f24070 */
[----:B------:R-:W-:Y:S02]  /*03e0*/  @!P1 IMAD.IADD R0, R0, 0x1, -R7 ;  /* 0x0000000100009824 */ /* 0x000fe400078e0a07 */
[----:B------:R-:W-:Y:S01]  /*03f0*/  @!P1 VIADD R3, R3, 0x1 ;  /* 0x0000000103039836 */ /* 0x000fe20000000000 */
[----:B------:R-:W-:Y:S02]  /*0400*/  ISETP.NE.AND P1, PT, R4, RZ, PT ;  /* 0x000000ff0400720c */ /* 0x000fe40003f25270 */
[----:B------:R-:W-:Y:S02]  /*0410*/  ISETP.GE.U32.AND P0, PT, R0, R7, PT ;  /* 0x000000070000720c */ /* 0x000fe40003f06070 */
[----:B------:R-:W-:-:S04]  /*0420*/  LOP3.LUT R0, R5, R4, RZ, 0x3c, !PT ;  /* 0x0000000405007212 */ /* 0x000fc800078e3cff */
[----:B------:R-:W-:Y:S01]  /*0430*/  ISETP.GE.AND P2, PT, R0, RZ, PT ;  /* 0x000000ff0000720c */ /* 0x000fe20003f46270 */
[----:B------:R-:W-:-:S06]  /*0440*/  VIADD R0, R8, 0xff ;  /* 0x000000ff08007836 */ /* 0x000fcc0000000000 */
[----:B------:R-:W-:-:S04]  /*0450*/  @P0 VIADD R3, R3, 0x1 ;  /* 0x0000000103030836 */ /* 0x000fc80000000000 */
[----:B------:R-:W-:Y:S01]  /*0460*/  IMAD.MOV.U32 R2, RZ, RZ, R3 ;  /* 0x000000ffff027224 */ /* 0x000fe200078e0003 */
[----:B------:R-:W-:-:S03]  /*0470*/  SHF.R.S32.HI R3, RZ, 0x1f, R0 ;  /* 0x0000001fff037819 */ /* 0x000fc60000011400 */
[----:B------:R-:W-:Y:S01]  /*0480*/  @!P2 IMAD.MOV R2, RZ, RZ, -R2 ;  /* 0x000000ffff02a224 */ /* 0x000fe200078e0a02 */
[----:B------:R-:W-:Y:S02]  /*0490*/  @!P1 LOP3.LUT R2, RZ, R4, RZ, 0x33, !PT ;  /* 0x00000004ff029212 */ /* 0x000fe400078e33ff */
[----:B------:R-:W-:-:S03]  /*04a0*/  LEA.HI R3, R3, R0, RZ, 0x8 ;  /* 0x0000000003037211 */ /* 0x000fc600078f40ff */
[----:B------:R-:W-:Y:S02]  /*04b0*/  IMAD.SHL.U32 R6, R2, 0x8, RZ ;  /* 0x0000000802067824 */ /* 0x000fe400078e00ff */
[----:B------:R-:W-:-:S03]  /*04c0*/  IMAD.MOV R2, RZ, RZ, -R2 ;  /* 0x000000ffff027224 */ /* 0x000fc600078e0a02 */
[----:B------:R-:W-:Y:S01]  /*04d0*/  LEA.HI.SX32 R3, R3, -R6, 0x18 ;  /* 0x8000000603037211 */ /* 0x000fe200078fc2ff */
[----:B------:R-:W-:-:S03]  /*04e0*/  IMAD R4, R4, R2, R5 ;  /* 0x0000000204047224 */ /* 0x000fc600078e0205 */
[----:B------:R-:W-:Y:S02]  /*04f0*/  VIMNMX R13, R3, 0x8, PT ;  /* 0x00000008030d7848 */ /* 0x000fe40003fe0100 */
[----:B------:R-:W-:Y:S02]  /*0500*/  IABS R11, R4 ;  /* 0x00000004000b7213 */ /* 0x000fe40000000000 */
[----:B------:R-:W-:-:S04]  /*0510*/  IABS R7, R13 ;  /* 0x0000000d00077213 */ /* 0x000fc80000000000 */
[----:B------:R-:W0:Y:S08]  /*0520*/  I2F.RP R0, R7 ;  /* 0x0000000700007306 */ /* 0x000e300000209400 */
[----:B0-----:R-:W0:Y:S02]  /*0530*/  MUFU.RCP R0, R0 ;  /* 0x0000000000007308 */ /* 0x001e240000001000 */
[----:B0-----:R-:W-:-:S06]  /*0540*/  VIADD R3, R0, 0xffffffe ;  /* 0x0ffffffe00037836 */ /* 0x001fcc0000000000 */
[----:B------:R-:W0:Y:S02]  /*0550*/  F2I.FTZ.U32.TRUNC.NTZ R3, R3 ;  /* 0x0000000300037305 */ /* 0x000e24000021f000 */
[----:B0-----:R-:W-:-:S04]  /*0560*/  IMAD.MOV R10, RZ, RZ, -R3 ;  /* 0x000000ffff0a7224 */ /* 0x001fc800078e0a03 */
[----:B------:R-:W-:Y:S01]  /*0570*/  IMAD.MOV.U32 R2, RZ, RZ, R10 ;  /* 0x000000ffff027224 */ /* 0x000fe200078e000a */
[----:B------:R-:W-:-:S03]  /*0580*/  IABS R10, R13 ;  /* 0x0000000d000a7213 */ /* 0x000fc60000000000 */
[----:B------:R-:W-:Y:S02]  /*0590*/  IMAD R5, R2, R7, RZ ;  /* 0x0000000702057224 */ /* 0x000fe400078e02ff */
[----:B------:R-:W-:Y:S02]  /*05a0*/  IMAD.MOV.U32 R2, RZ, RZ, RZ ;  /* 0x000000ffff027224 */ /* 0x000fe400078e00ff */
[----:B------:R-:W-:Y:S02]  /*05b0*/  IMAD.MOV R0, RZ, RZ, -R10 ;  /* 0x000000ffff007224 */ /* 0x000fe400078e0a0a */
[----:B------:R-:W-:Y:S01]  /*05c0*/  IMAD.HI.U32 R2, R3, R5, R2 ;  /* 0x0000000503027227 */ /* 0x000fe200078e0002 */
[----:B--2---:R-:W-:-:S05]  /*05d0*/  LOP3.LUT R3, R12, 0x7f, RZ, 0xc0, !PT ;  /* 0x0000007f0c037812 */ /* 0x004fca00078ec0ff */
[----:B------:R-:W-:-:S04]  /*05e0*/  IMAD.HI.U32 R2, R2, R11, RZ ;  /* 0x0000000b02027227 */ /* 0x000fc800078e00ff */
[----:B------:R-:W-:Y:S01]  /*05f0*/  IMAD R0, R2, R0, R11 ;  /* 0x0000000002007224 */ /* 0x000fe200078e020b */
[----:B------:R-:W-:-:S04]  /*0600*/  LOP3.LUT R11, R12, 0x60, RZ, 0xc0, !PT ;  /* 0x000000600c0b7812 */ /* 0x000fc800078ec0ff */
[----:B------:R-:W-:-:S13]  /*0610*/  ISETP.GT.U32.AND P1, PT, R7, R0, PT ;  /* 0x000000000700720c */ /* 0x000fda0003f24070 */
[----:B------:R-:W-:Y:S02]  /*0620*/  @!P1 IMAD.IADD R0, R0, 0x1, -R7 ;  /* 0x0000000100009824 */ /* 0x000fe400078e0a07 */
[----:B------:R-:W-:Y:S01]  /*0630*/  @!P1 VIADD R2, R2, 0x1 ;  /* 0x0000000102029836 */ /* 0x000fe20000000000 */
[----:B------:R-:W-:Y:S02]  /*0640*/  ISETP.NE.AND P1, PT, R13, RZ, PT ;  /* 0x000000ff0d00720c */ /* 0x000fe40003f25270 */
[----:B------:R-:W-:Y:S02]  /*0650*/  ISETP.GE.U32.AND P0, PT, R0, R7, PT ;  /* 0x000000070000720c */ /* 0x000fe40003f06070 */
[----:B------:R-:W-:-:S04]  /*0660*/  LOP3.LUT R0, R4, R13, RZ, 0x3c, !PT ;  /* 0x0000000d04007212 */ /* 0x000fc800078e3cff */
[----:B------:R-:W-:-:S07]  /*0670*/  ISETP.GE.AND P2, PT, R0, RZ, PT ;  /* 0x000000ff0000720c */ /* 0x000fce0003f46270 */
[----:B------:R-:W-:Y:S01]  /*0680*/  @P0 VIADD R2, R2, 0x1 ;  /* 0x0000000102020836 */ /* 0x000fe20000000000 */
[----:B------:R-:W-:-:S05]  /*0690*/  ISETP.GE.AND P0, PT, R14, 0x20, PT ;  /* 0x000000200e00780c */ /* 0x000fca0003f06270 */
[----:B------:R-:W-:Y:S01]  /*06a0*/  @!P2 IMAD.MOV R2, RZ, RZ, -R2 ;  /* 0x000000ffff02a224 */ /* 0x000fe200078e0a02 */
[----:B------:R-:W-:-:S05]  /*06b0*/  @!P1 LOP3.LUT R2, RZ, R13, RZ, 0x33, !PT ;  /* 0x0000000dff029212 */ /* 0x000fca00078e33ff */
[----:B------:R-:W-:Y:S02]  /*06c0*/  IMAD.MOV R0, RZ, RZ, -R2 ;  /* 0x000000ffff007224 */ /* 0x000fe400078e0a02 */
[----:B------:R-:W-:Y:S02]  /*06d0*/  IMAD.SHL.U32 R2, R2, 0x40, RZ ;  /* 0x0000004002027824 */ /* 0x000fe400078e00ff */
[----:B------:R-:W-:Y:S01]  /*06e0*/  IMAD R0, R13, R0, R4 ;  /* 0x000000000d007224 */ /* 0x000fe200078e0204 */
[----:B------:R-:W-:-:S03]  /*06f0*/  CS2R R4, SRZ ;  /* 0x0000000000047805 */ /* 0x000fc6000001ff00 */
[----:B------:R-:W-:Y:S01]  /*0700*/  IMAD.IADD R0, R6, 0x1, R0 ;  /* 0x0000000106007824 */ /* 0x000fe200078e0200 */
[----:B------:R-:W-:-:S03]  /*0710*/  CS2R R6, SRZ ;  /* 0x0000000000067805 */ /* 0x000fc6000001ff00 */
[----:B------:R-:W-:-:S04]  /*0720*/  IMAD R0, R0, 0x100, R3 ;  /* 0x0000010000007824 */ /* 0x000fc800078e0203 */
[----:B------:R-:W-:Y:S01]  /*0730*/  VIADD R3, R0, 0x80 ;  /* 0x0000008000037836 */ /* 0x000fe20000000000 */
[----:B------:R-:W-:Y:S06]  /*0740*/  @!P0 BRA `(.L_x_0) ;  /* 0x0000005400788947 */ /* 0x000fec0003800000 */
[----:B------:R-:W-:Y:S01]  /*0750*/  IABS R22, R8 ;  /* 0x0000000800167213 */ /* 0x000fe20000000000 */
[----:B------:R-:W0:Y:S01]  /*0760*/  LDC R188, c[0x0][0x238] ;  /* 0x00008e00ffbc7b82 */ /* 0x000e220000000800 */
[----:B------:R-:W-:Y:S01]  /*0770*/  IABS R26, R9 ;  /* 0x00000009001a7213 */ /* 0x000fe20000000000 */
[----:B------:R-:W-:Y:S01]  /*0780*/  ULDC UR6, c[0x0][0x234] ;  /* 0x00008d0000067ab9 */ /* 0x000fe20000000800 */
[----:B------:R-:W1:Y:S01]  /*0790*/  I2F.RP R13, R22 ;  /* 0x00000016000d7306 */ /* 0x000e620000209400 */
[----:B------:R-:W-:Y:S01]  /*07a0*/  LEA.HI R28, R11, R2, RZ, 0x1b ;  /* 0x000000020b1c7211 */ /* 0x000fe200078fd8ff */
[----:B------:R-:W-:Y:S01]  /*07b0*/  USHF.R.U32.HI UR13, URZ, 0x4, UR12 ;  /* 0x000000043f0d7899 */ /* 0x000fe2000801160c */
[----:B------:R-:W-:Y:S01]  /*07c0*/  IABS R19, R0 ;  /* 0x0000000000137213 */ /* 0x000fe20000000000 */
[----:B------:R-:W-:Y:S01]  /*07d0*/  UIADD3 UR4, UR12, 0x4000, URZ ;  /* 0x000040000c047890 */ /* 0x000fe2000fffe03f */
[----:B------:R-:W-:Y:S01]  /*07e0*/  ISETP.GE.AND P6, PT, R0, RZ, PT ;  /* 0x000000ff0000720c */ /* 0x000fe20003fc6270 */
[C---:B------:R-:W-:Y:S01]  /*07f0*/  VIADD R16, R28.reuse, 0x38 ;  /* 0x000000381c107836 */ /* 0x040fe20000000000 */
[----:B------:R-:W-:Y:S01]  /*0800*/  IABS R33, R28 ;  /* 0x0000001c00217213 */ /* 0x000fe20000000000 */
[----:B------:R-:W2:Y:S01]  /*0810*/  I2F.RP R10, R26 ;  /* 0x0000001a000a7306 */ /* 0x000ea20000209400 */
[C---:B------:R-:W-:Y:S01]  /*0820*/  VIADD R30, R28.reuse, 0x2c ;  /* 0x0000002c1c1e7836 */ /* 0x040fe20000000000 */
[----:B------:R-:W-:Y:S01]  /*0830*/  USGXT.U32 UR13, UR13, 0xe ;  /* 0x0000000e0d0d789a */ /* 0x000fe20008000000 */
[----:B------:R-:W-:Y:S01]  /*0840*/  VIADD R34, R28, 0x24 ;  /* 0x000000241c227836 */ /* 0x000fe20000000000 */
[----:B------:R-:W-:Y:S01]  /*0850*/  ISETP.GE.AND P4, PT, R16, RZ, PT ;  /* 0x000000ff1000720c */ /* 0x000fe20003f86270 */
[C---:B------:R-:W-:Y:S01]  /*0860*/  VIADD R32, R28.reuse, 0x28 ;  /* 0x000000281c207836 */ /* 0x040fe20000000000 */
[----:B------:R-:W-:Y:S01]  /*0870*/  IABS R23, R30 ;  /* 0x0000001e00177213 */ /* 0x000fe20000000000 */
[C---:B------:R-:W-:Y:S01]  /*0880*/  VIADD R36, R28.reuse, 0x1c ;  /* 0x0000001c1c247836 */ /* 0x040fe20000000000 */
[----:B-1----:R-:W1:Y:S01]  /*0890*/  MUFU.RCP R13, R13 ;  /* 0x0000000d000d7308 */ /* 0x002e620000001000 */
[----:B------:R-:W-:Y:S01]  /*08a0*/  IABS R27, R34 ;  /* 0x00000022001b7213 */ /* 0x000fe20000000000 */
[C---:B------:R-:W-:Y:S01]  /*08b0*/  VIADD R35, R28.reuse, 0x20 ;  /* 0x000000201c237836 */ /* 0x040fe20000000000 */
[----:B------:R-:W-:Y:S01]  /*08c0*/  IABS R25, R32 ;  /* 0x0000002000197213 */ /* 0x000fe20000000000 */
[C---:B------:R-:W-:Y:S01]  /*08d0*/  VIADD R37, R28.reuse, 0x18 ;  /* 0x000000181c257836 */ /* 0x040fe20000000000 */
[----:B------:R-:W-:Y:S01]  /*08e0*/  USHF.R.U32.HI UR4, URZ, 0x4, UR4 ;  /* 0x000000043f047899 */ /* 0x000fe20008011604 */
[C---:B------:R-:W-:Y:S01]  /*08f0*/  VIADD R38, R28.reuse, 0x14 ;  /* 0x000000141c267836 */ /* 0x040fe20000000000 */
[----:B------:R-:W-:Y:S01]  /*0900*/  UIADD3 UR8, UP0, UR13, 0x80, URZ ;  /* 0x000000800d087890 */ /* 0x000fe2000ff1e03f */
[----:B--2---:R-:W2:Y:S01]  /*0910*/  MUFU.RCP R10, R10 ;  /* 0x0000000a000a7308 */ /* 0x004ea20000001000 */
[C---:B------:R-:W-:Y:S01]  /*0920*/  VIADD R39, R28.reuse, 0x10 ;  /* 0x000000101c277836 */ /* 0x040fe20000000000 */
[----:B------:R-:W-:Y:S01]  /*0930*/  USGXT.U32 UR4, UR4, 0xe ;  /* 0x0000000e0404789a */ /* 0x000fe20008000000 */
[C---:B------:R-:W-:Y:S01]  /*0940*/  VIADD R40, R28.reuse, 0xc ;  /* 0x0000000c1c287836 */ /* 0x040fe20000000000 */
[----:B------:R-:W-:Y:S01]  /*0950*/  UMOV UR5, URZ ;  /* 0x0000003f00057c82 */ /* 0x000fe20008000000 */
[C---:B------:R-:W-:Y:S01]  /*0960*/  VIADD R41, R28.reuse, 0x8 ;  /* 0x000000081c297836 */ /* 0x040fe20000000000 */
[----:B------:R-:W-:Y:S01]  /*0970*/  ULDC.64 UR18, c[0x0][0x210] ;  /* 0x0000840000127ab9 */ /* 0x000fe20000000a00 */
[----:B------:R-:W-:Y:S01]  /*0980*/  VIADD R42, R28, 0x4 ;  /* 0x000000041c2a7836 */ /* 0x000fe20000000000 */
[----:B------:R-:W-:Y:S01]  /*0990*/  UIADD3.X UR9, UR5, 0x40000040, URZ, UP0, !UPT ;  /* 0x4000004005097890 */ /* 0x000fe200087fe43f */
[----:B-1----:R-:W-:Y:S01]  /*09a0*/  VIADD R6, R13, 0xffffffe ;  /* 0x0ffffffe0d067836 */ /* 0x002fe20000000000 */
[----:B------:R-:W-:Y:S01]  /*09b0*/  IABS R29, R41 ;  /* 0x00000029001d7213 */ /* 0x000fe20000000000 */
[C---:B0-----:R-:W-:Y:S01]  /*09c0*/  IMAD R171, R188.reuse, 0x15, RZ ;  /* 0x00000015bcab7824 */ /* 0x041fe200078e02ff */
[----:B------:R-:W-:Y:S01]  /*09d0*/  IABS R31, R42 ;  /* 0x0000002a001f7213 */ /* 0x000fe20000000000 */
[----:B------:R0:W1:Y:S01]  /*09e0*/  F2I.FTZ.U32.TRUNC.NTZ R7, R6 ;  /* 0x0000000600077305 */ /* 0x000062000021f000 */
[C---:B------:R-:W-:Y:S01]  /*09f0*/  IMAD R165, R188.reuse, 0x14, RZ ;  /* 0x00000014bca57824 */ /* 0x040fe200078e02ff */
[----:B------:R-:W-:Y:S01]  /*0a00*/  ULDC UR7, c[0x0][0x230] ;  /* 0x00008c0000077ab9 */ /* 0x000fe20000000800 */
[----:B------:R-:W-:Y:S01]  /*0a10*/  IMAD R248, R188, 0xa, RZ ;  /* 0x0000000abcf87824 */ /* 0x000fe200078e02ff */
[----:B------:R-:W-:Y:S01]  /*0a20*/  CS2R R120, SRZ ;  /* 0x0000000000787805 */ /* 0x000fe2000001ff00 */
[----:B--2---:R-:W-:Y:S01]  /*0a30*/  VIADD R4, R10, 0xffffffe ;  /* 0x0ffffffe0a047836 */ /* 0x004fe20000000000 */
[----:B------:R-:W-:Y:S01]  /*0a40*/  CS2R R122, SRZ ;  /* 0x00000000007a7805 */ /* 0x000fe2000001ff00 */
[----:B------:R-:W-:Y:S01]  /*0a50*/  VIADD R10, R28, 0x3c ;  /* 0x0000003c1c0a7836 */ /* 0x000fe20000000000 */
[----:B------:R-:W-:Y:S01]  /*0a60*/  CS2R R124, SRZ ;  /* 0x00000000007c7805 */ /* 0x000fe2000001ff00 */
[----:B------:R2:W3:Y:S01]  /*0a70*/  F2I.FTZ.U32.TRUNC.NTZ R5, R4 ;  /* 0x0000000400057305 */ /* 0x0004e2000021f000 */
[----:B0-----:R-:W-:Y:S01]  /*0a80*/  IMAD.MOV.U32 R6, RZ, RZ, RZ ;  /* 0x000000ffff067224 */ /* 0x001fe200078e00ff */
[----:B------:R-:W-:-:S02]  /*0a90*/  CS2R R126, SRZ ;  /* 0x00000000007e7805 */ /* 0x000fc4000001ff00 */
[----:B------:R-:W-:Y:S01]  /*0aa0*/  ISETP.GE.AND P3, PT, R10, RZ, PT ;  /* 0x000000ff0a00720c */ /* 0x000fe20003f66270 */
[C---:B------:R-:W-:Y:S01]  /*0ab0*/  IMAD R159, R188.reuse, 0x1f, RZ ;  /* 0x0000001fbc9f7824 */ /* 0x040fe200078e02ff */
[----:B------:R-:W-:Y:S01]  /*0ac0*/  CS2R R128, SRZ ;  /* 0x0000000000807805 */ /* 0x000fe2000001ff00 */
[--C-:B-1----:R-:W-:Y:S01]  /*0ad0*/  IMAD.MOV R17, RZ, RZ, -R7.reuse ;  /* 0x000000ffff117224 */ /* 0x102fe200078e0a07 */
[----:B------:R-:W-:Y:S01]  /*0ae0*/  CS2R R130, SRZ ;  /* 0x0000000000827805 */ /* 0x000fe2000001ff00 */
[----:B------:R-:W-:Y:S01]  /*0af0*/  IMAD R179, R188, 0x1e, RZ ;  /* 0x0000001ebcb37824 */ /* 0x000fe200078e02ff */
[----:B------:R-:W-:Y:S01]  /*0b00*/  CS2R R132, SRZ ;  /* 0x0000000000847805 */ /* 0x000fe2000001ff00 */
[----:B------:R-:W-:Y:S01]  /*0b10*/  IMAD R13, R17, R22, RZ ;  /* 0x00000016110d7224 */ /* 0x000fe200078e02ff */
[----:B------:R-:W-:Y:S01]  /*0b20*/  IABS R17, R3 ;  /* 0x0000000300117213 */ /* 0x000fe20000000000 */
[----:B--2---:R-:W-:Y:S01]  /*0b30*/  IMAD.MOV.U32 R4, RZ, RZ, RZ ;  /* 0x000000ffff047224 */ /* 0x004fe200078e00ff */
[----:B------:R-:W-:Y:S01]  /*0b40*/  CS2R R134, SRZ ;  /* 0x0000000000867805 */ /* 0x000fe2000001ff00 */
[----:B------:R-:W-:Y:S01]  /*0b50*/  IMAD.HI.U32 R6, R7, R13, R6 ;  /* 0x0000000d07067227 */ /* 0x000fe200078e0006 */
[----:B------:R-:W-:-:S02]  /*0b60*/  IABS R13, R10 ;  /* 0x0000000a000d7213 */ /* 0x000fc40000000000 */
[----:B------:R-:W-:Y:S02]  /*0b70*/  CS2R R136, SRZ ;  /* 0x0000000000887805 */ /* 0x000fe4000001ff00 */
[----:B------:R-:W-:Y:S01]  /*0b80*/  CS2R R138, SRZ ;  /* 0x00000000008a7805 */ /* 0x000fe2000001ff00 */
[----:B---3--:R-:W-:Y:S01]  /*0b90*/  IMAD.MOV R15, RZ, RZ, -R5 ;  /* 0x000000ffff0f7224 */ /* 0x008fe200078e0a05 */
[----:B------:R-:W-:Y:S01]  /*0ba0*/  CS2R R140, SRZ ;  /* 0x00000000008c7805 */ /* 0x000fe2000001ff00 */
[----:B------:R-:W-:Y:S01]  /*0bb0*/  IMAD.HI.U32 R7, R6, R17, RZ ;  /* 0x0000001106077227 */ /* 0x000fe200078e00ff */
[----:B------:R-:W-:Y:S02]  /*0bc0*/  CS2R R142, SRZ ;  /* 0x00000000008e7805 */ /* 0x000fe4000001ff00 */
[----:B------:R-:W-:Y:S02]  /*0bd0*/  CS2R R144, SRZ ;  /* 0x0000000000907805 */ /* 0x000fe4000001ff00 */
[----:B------:R-:W-:Y:S01]  /*0be0*/  CS2R R146, SRZ ;  /* 0x0000000000927805 */ /* 0x000fe2000001ff00 */
[----:B------:R-:W-:Y:S01]  /*0bf0*/  IMAD.MOV R7, RZ, RZ, -R7 ;  /* 0x000000ffff077224 */ /* 0x000fe200078e0a07 */
[----:B------:R-:W-:Y:S01]  /*0c00*/  CS2R R148, SRZ ;  /* 0x0000000000947805 */ /* 0x000fe2000001ff00 */
[----:B------:R-:W-:Y:S01]  /*0c10*/  IMAD.MOV.U32 R11, RZ, RZ, R15 ;  /* 0x000000ffff0b7224 */ /* 0x000fe200078e000f */
[----:B------:R-:W-:Y:S01]  /*0c20*/  IABS R15, R16 ;  /* 0x00000010000f7213 */ /* 0x000fe20000000000 */
[----:B------:R-:W-:Y:S01]  /*0c30*/  IMAD R18, R22, R7, R17 ;  /* 0x0000000716127224 */ /* 0x000fe200078e0211 */
[----:B------:R-:W-:Y:S01]  /*0c40*/  CS2R R150, SRZ ;  /* 0x0000000000967805 */ /* 0x000fe2000001ff00 */
[----:B------:R-:W-:Y:S01]  /*0c50*/  IMAD R11, R11, R26, RZ ;  /* 0x0000001a0b0b7224 */ /* 0x000fe200078e02ff */
[----:B------:R-:W-:Y:S01]  /*0c60*/  CS2R R88, SRZ ;  /* 0x0000000000587805 */ /* 0x000fe2000001ff00 */
[----:B------:R-:W-:Y:S01]  /*0c70*/  VIADD R7, R28, 0x34 ;  /* 0x000000341c077836 */ /* 0x000fe20000000000 */
[----:B------:R-:W-:Y:S01]  /*0c80*/  ISETP.GT.U32.AND P0, PT, R22, R18, PT ;  /* 0x000000121600720c */ /* 0x000fe20003f04070 */
[----:B------:R-:W-:Y:S01]  /*0c90*/  IMAD.HI.U32 R4, R5, R11, R4 ;  /* 0x0000000b05047227 */ /* 0x000fe200078e0004 */
[----:B------:R-:W-:-:S02]  /*0ca0*/  CS2R R90, SRZ ;  /* 0x00000000005a7805 */ /* 0x000fc4000001ff00 */
[----:B------:R-:W-:Y:S02]  /*0cb0*/  CS2R R92, SRZ ;  /* 0x00000000005c7805 */ /* 0x000fe4000001ff00 */
[----:B------:R-:W-:Y:S01]  /*0cc0*/  IABS R17, R7 ;  /* 0x0000000700117213 */ /* 0x000fe20000000000 */
[----:B------:R-:W-:Y:S01]  /*0cd0*/  IMAD.HI.U32 R11, R6, R19, RZ ;  /* 0x00000013060b7227 */ /* 0x000fe200078e00ff */
[----:B------:R-:W-:Y:S02]  /*0ce0*/  ISETP.GE.AND P5, PT, R7, RZ, PT ;  /* 0x000000ff0700720c */ /* 0x000fe40003fa6270 */
[----:B------:R-:W-:Y:S02]  /*0cf0*/  CS2R R94, SRZ ;  /* 0x00000000005e7805 */ /* 0x000fe4000001ff00 */
[----:B------:R-:W-:Y:S01]  /*0d00*/  CS2R R96, SRZ ;  /* 0x0000000000607805 */ /* 0x000fe2000001ff00 */
[----:B------:R-:W-:Y:S01]  /*0d10*/  IMAD.MOV R11, RZ, RZ, -R11 ;  /* 0x000000ffff0b7224 */ /* 0x000fe200078e0a0b */
[----:B------:R-:W-:Y:S01]  /*0d20*/  CS2R R98, SRZ ;  /* 0x0000000000627805 */ /* 0x000fe2000001ff00 */
[----:B------:R-:W-:Y:S01]  /*0d30*/  IMAD.HI.U32 R5, R4, R13, RZ ;  /* 0x0000000d04057227 */ /* 0x000fe200078e00ff */
[----:B------:R-:W-:-:S02]  /*0d40*/  CS2R R100, SRZ ;  /* 0x0000000000647805 */ /* 0x000fc4000001ff00 */
[----:B------:R-:W-:Y:S02]  /*0d50*/  CS2R R102, SRZ ;  /* 0x0000000000667805 */ /* 0x000fe4000001ff00 */
[----:B------:R-:W-:Y:S01]  /*0d60*/  CS2R R104, SRZ ;  /* 0x0000000000687805 */ /* 0x000fe2000001ff00 */
[----:B------:R-:W-:Y:S01]  /*0d70*/  IMAD R19, R22, R11, R19 ;  /* 0x0000000b16137224 */ /* 0x000fe200078e0213 */
[----:B------:R-:W-:Y:S01]  /*0d80*/  CS2R R106, SRZ ;  /* 0x00000000006a7805 */ /* 0x000fe2000001ff00 */
[----:B------:R-:W-:Y:S01]  /*0d90*/  @!P0 IMAD.IADD R18, R18, 0x1, -R22 ;  /* 0x0000000112128824 */ /* 0x000fe200078e0a16 */
[----:B------:R-:W-:Y:S01]  /*0da0*/  CS2R R108, SRZ ;  /* 0x00000000006c7805 */ /* 0x000fe2000001ff00 */
[----:B------:R-:W-:Y:S01]  /*0db0*/  IMAD.MOV R5, RZ, RZ, -R5 ;  /* 0x000000ffff057224 */ /* 0x000fe200078e0a05 */
[----:B------:R-:W-:Y:S01]  /*0dc0*/  ISETP.GT.U32.AND P1, PT, R22, R19, PT ;  /* 0x000000131600720c */ /* 0x000fe20003f24070 */
[----:B------:R-:W-:Y:S01]  /*0dd0*/  IMAD.HI.U32 R6, R4, R15, RZ ;  /* 0x0000000f04067227 */ /* 0x000fe200078e00ff */
[----:B------:R-:W-:-:S02]  /*0de0*/  ISETP.GT.U32.AND P0, PT, R22, R18, PT ;  /* 0x000000121600720c */ /* 0x000fc40003f04070 */
[----:B------:R-:W-:Y:S02]  /*0df0*/  CS2R R110, SRZ ;  /* 0x00000000006e7805 */ /* 0x000fe4000001ff00 */
[----:B------:R-:W-:Y:S01]  /*0e00*/  CS2R R112, SRZ ;  /* 0x0000000000707805 */ /* 0x000fe2000001ff00 */
[----:B------:R-:W-:Y:S01]  /*0e10*/  IMAD R5, R26, R5, R13 ;  /* 0x000000051a057224 */ /* 0x000fe200078e020d */
[----:B------:R-:W-:Y:S01]  /*0e20*/  CS2R R114, SRZ ;  /* 0x0000000000727805 */ /* 0x000fe2000001ff00 */
[----:B------:R-:W-:Y:S01]  /*0e30*/  VIADD R10, R28, 0x30 ;  /* 0x000000301c0a7836 */ /* 0x000fe20000000000 */
[----:B------:R-:W-:Y:S01]  /*0e40*/  CS2R R116, SRZ ;  /* 0x0000000000747805 */ /* 0x000fe2000001ff00 */
[----:B------:R-:W-:Y:S01]  /*0e50*/  IMAD.MOV R6, RZ, RZ, -R6 ;  /* 0x000000ffff067224 */ /* 0x000fe200078e0a06 */
[----:B------:R-:W-:Y:S01]  /*0e60*/  CS2R R118, SRZ ;  /* 0x0000000000767805 */ /* 0x000fe2000001ff00 */
[----:B------:R-:W-:Y:S01]  /*0e70*/  IMAD.HI.U32 R11, R4, R23, RZ ;  /* 0x00000017040b7227 */ /* 0x000fe200078e00ff */
[----:B------:R-:W-:-:S02]  /*0e80*/  IABS R21, R10 ;  /* 0x0000000a00157213 */ /* 0x000fc40000000000 */
[----:B------:R-:W-:Y:S02]  /*0e90*/  CS2R R56, SRZ ;  /* 0x0000000000387805 */ /* 0x000fe4000001ff00 */
[----:B------:R-:W-:Y:S01]  /*0ea0*/  ISETP.GE.AND P2, PT, R10, RZ, PT ;  /* 0x000000ff0a00720c */ /* 0x000fe20003f46270 */
[--C-:B------:R-:W-:Y:S01]  /*0eb0*/  @!P1 IMAD.IADD R19, R19, 0x1, -R22.reuse ;  /* 0x0000000113139824 */ /* 0x100fe200078e0a16 */
[----:B------:R-:W-:Y:S01]  /*0ec0*/  CS2R R58, SRZ ;  /* 0x00000000003a7805 */ /* 0x000fe2000001ff00 */
[----:B------:R-:W-:Y:S01]  /*0ed0*/  @!P0 IMAD.IADD R18, R18, 0x1, -R22 ;  /* 0x0000000112128824 */ /* 0x000fe200078e0a16 */
[----:B------:R-:W-:Y:S01]  /*0ee0*/  ISETP.GE.AND P0, PT, R3, RZ, PT ;  /* 0x000000ff0300720c */ /* 0x000fe20003f06270 */
[----:B------:R-:W-:Y:S01]  /*0ef0*/  IMAD R6, R26, R6, R15 ;  /* 0x000000061a067224 */ /* 0x000fe200078e020f */
[----:B------:R-:W-:Y:S01]  /*0f00*/  ISETP.GT.U32.AND P1, PT, R22, R19, PT ;  /* 0x000000131600720c */ /* 0x000fe20003f24070 */
[----:B------:R-:W-:Y:S01]  /*0f10*/  IMAD.HI.U32 R7, R4, R17, RZ ;  /* 0x0000001104077227 */ /* 0x000fe200078e00ff */
[----:B------:R-:W-:-:S02]  /*0f20*/  CS2R R60, SRZ ;  /* 0x00000000003c7805 */ /* 0x000fc4000001ff00 */
[----:B------:R-:W-:Y:S02]  /*0f30*/  CS2R R62, SRZ ;  /* 0x00000000003e7805 */ /* 0x000fe4000001ff00 */
[----:B------:R-:W-:Y:S01]  /*0f40*/  CS2R R64, SRZ ;  /* 0x0000000000407805 */ /* 0x000fe2000001ff00 */
[C---:B------:R-:W-:Y:S01]  /*0f50*/  IMAD.HI.U32 R15, R4.reuse, R27, RZ ;  /* 0x0000001b040f7227 */ /* 0x040fe200078e00ff */
[----:B------:R-:W-:Y:S02]  /*0f60*/  CS2R R66, SRZ ;  /* 0x0000000000427805 */ /* 0x000fe4000001ff00 */
[----:B------:R-:W-:Y:S02]  /*0f70*/  CS2R R68, SRZ ;  /* 0x0000000000447805 */ /* 0x000fe4000001ff00 */
[----:B------:R-:W-:Y:S01]  /*0f80*/  CS2R R70, SRZ ;  /* 0x0000000000467805 */ /* 0x000fe2000001ff00 */
[----:B------:R-:W-:Y:S01]  /*0f90*/  IMAD.HI.U32 R10, R4, R21, RZ ;  /* 0x00000015040a7227 */ /* 0x000fe200078e00ff */
[----:B------:R-:W-:-:S02]  /*0fa0*/  CS2R R72, SRZ ;  /* 0x0000000000487805 */ /* 0x000fc4000001ff00 */
[----:B------:R-:W-:Y:S02]  /*0fb0*/  CS2R R74, SRZ ;  /* 0x00000000004a7805 */ /* 0x000fe4000001ff00 */
[----:B------:R-:W-:Y:S01]  /*0fc0*/  CS2R R76, SRZ ;  /* 0x00000000004c7805 */ /* 0x000fe2000001ff00 */
[----:B------:R-:W-:Y:S01]  /*0fd0*/  @!P0 IMAD.MOV R18, RZ, RZ, -R18 ;  /* 0x000000ffff128224 */ /* 0x000fe200078e0a12 */
[----:B------:R-:W-:Y:S01]  /*0fe0*/  ISETP.GT.U32.AND P0, PT, R26, R5, PT ;  /* 0x000000051a00720c */ /* 0x000fe20003f04070 */
[----:B------:R-:W-:Y:S01]  /*0ff0*/  @!P1 IMAD.IADD R19, R19, 0x1, -R22 ;  /* 0x0000000113139824 */ /* 0x000fe200078e0a16 */
[----:B------:R-:W-:Y:S01]  /*1000*/  ISETP.NE.AND P1, PT, R8, RZ, PT ;  /* 0x000000ff0800720c */ /* 0x000fe20003f25270 */
[----:B------:R-:W-:Y:S01]  /*1010*/  IMAD.MOV R11, RZ, RZ, -R11 ;  /* 0x000000ffff0b7224 */ /* 0x000fe200078e0a0b */
[----:B------:R-:W-:Y:S01]  /*1020*/  CS2R R78, SRZ ;  /* 0x00000000004e7805 */ /* 0x000fe2000001ff00 */
[----:B------:R-:W-:Y:S01]  /*1030*/  @!P6 IMAD.MOV R19, RZ, RZ, -R19 ;  /* 0x000000ffff13e224 */ /* 0x000fe200078e0a13 */
[----:B------:R-:W-:Y:S01]  /*1040*/  ISETP.GT.U32.AND P6, PT, R26, R6, PT ;  /* 0x000000061a00720c */ /* 0x000fe20003fc4070 */
[----:B------:R-:W-:Y:S01]  /*1050*/  IMAD.MOV R7, RZ, RZ, -R7 ;  /* 0x000000ffff077224 */ /* 0x000fe200078e0a07 */
[----:B------:R-:W-:Y:S01]  /*1060*/  CS2R R80, SRZ ;  /* 0x0000000000507805 */ /* 0x000fe2000001ff00 */
[----:B------:R-:W-:Y:S01]  /*1070*/  IMAD.HI.U32 R13, R4, R25, RZ ;  /* 0x00000019040d7227 */ /* 0x000fe200078e00ff */
[----:B------:R-:W-:-:S02]  /*1080*/  CS2R R82, SRZ ;  /* 0x0000000000527805 */ /* 0x000fc4000001ff00 */
[----:B------:R-:W-:Y:S02]  /*1090*/  CS2R R84, SRZ ;  /* 0x0000000000547805 */ /* 0x000fe4000001ff00 */
[----:B------:R-:W-:Y:S01]  /*10a0*/  CS2R R86, SRZ ;  /* 0x0000000000567805 */ /* 0x000fe2000001ff00 */
[----:B------:R-:W-:Y:S01]  /*10b0*/  IMAD.MOV R20, RZ, RZ, -R15 ;  /* 0x000000ffff147224 */ /* 0x000fe200078e0a0f */
[----:B------:R-:W-:Y:S01]  /*10c0*/  CS2R R44, SRZ ;  /* 0x00000000002c7805 */ /* 0x000fe2000001ff00 */
[----:B------:R-:W-:Y:S01]  /*10d0*/  IMAD.MOV R10, RZ, RZ, -R10 ;  /* 0x000000ffff0a7224 */ /* 0x000fe200078e0a0a */
[----:B------:R-:W-:Y:S01]  /*10e0*/  CS2R R46, SRZ ;  /* 0x00000000002e7805 */ /* 0x000fe2000001ff00 */
[C---:B------:R-:W-:Y:S01]  /*10f0*/  IMAD R15, R26.reuse, R11, R23 ;  /* 0x0000000b1a0f7224 */ /* 0x040fe200078e0217 */
[----:B------:R-:W-:Y:S01]  /*1100*/  LOP3.LUT R11, RZ, R8, RZ, 0x33, !PT ;  /* 0x00000008ff0b7212 */ /* 0x000fe200078e33ff */
[C---:B------:R-:W-:Y:S01]  /*1110*/  IMAD R7, R26.reuse, R7, R17 ;  /* 0x000000071a077224 */ /* 0x040fe200078e0211 */
[----:B------:R-:W-:Y:S01]  /*1120*/  IABS R23, R36 ;  /* 0x0000002400177213 */ /* 0x000fe20000000000 */
[--C-:B------:R-:W-:Y:S01]  /*1130*/  @!P0 IMAD.IADD R5, R5, 0x1, -R26.reuse ;  /* 0x0000000105058824 */ /* 0x100fe200078e0a1a */
[----:B------:R-:W-:Y:S01]  /*1140*/  CS2R R48, SRZ ;  /* 0x0000000000307805 */ /* 0x000fe2000001ff00 */
[----:B------:R-:W-:Y:S01]  /*1150*/  IMAD.MOV R16, RZ, RZ, -R13 ;  /* 0x000000ffff107224 */ /* 0x000fe200078e0a0d */
[C---:B------:R-:W-:Y:S01]  /*1160*/  ISETP.GT.U32.AND P0, PT, R26.reuse, R7, PT ;  /* 0x000000071a00720c */ /* 0x040fe20003f04070 */
[----:B------:R-:W-:Y:S01]  /*1170*/  IMAD R13, R26, R10, R21 ;  /* 0x0000000a1a0d7224 */ /* 0x000fe200078e0215 */
[C---:B------:R-:W-:Y:S01]  /*1180*/  SEL R10, R11.reuse, R18, !P1 ;  /* 0x000000120b0a7207 */ /* 0x040fe20004800000 */
[----:B------:R-:W-:Y:S01]  /*1190*/  @!P6 IMAD.IADD R6, R6, 0x1, -R26 ;  /* 0x000000010606e824 */ /* 0x000fe200078e0a1a */
[----:B------:R-:W-:Y:S01]  /*11a0*/  SEL R11, R11, R19, !P1 ;  /* 0x000000130b0b7207 */ /* 0x000fe20004800000 */
[C---:B------:R-:W-:Y:S01]  /*11b0*/  IMAD R16, R26.reuse, R16, R25 ;  /* 0x000000101a107224 */ /* 0x040fe200078e0219 */
[----:B------:R-:W-:Y:S01]  /*11c0*/  ISETP.GT.U32.AND P1, PT, R26, R5, PT ;  /* 0x000000051a00720c */ /* 0x000fe20003f24070 */
[----:B------:R-:W-:Y:S01]  /*11d0*/  IMAD.HI.U32 R18, R4, R23, RZ ;  /* 0x0000001704127227 */ /* 0x000fe200078e00ff */
[----:B------:R-:W-:-:S02]  /*11e0*/  ISETP.GT.U32.AND P6, PT, R26, R6, PT ;  /* 0x000000061a00720c */ /* 0x000fc40003fc4070 */
[----:B------:R-:W-:Y:S02]  /*11f0*/  CS2R R50, SRZ ;  /* 0x0000000000327805 */ /* 0x000fe4000001ff00 */
[----:B------:R-:W-:Y:S01]  /*1200*/  IABS R21, R35 ;  /* 0x0000002300157213 */ /* 0x000fe20000000000 */
[----:B------:R-:W-:Y:S01]  /*1210*/  IMAD.MOV R18, RZ, RZ, -R18 ;  /* 0x000000ffff127224 */ /* 0x000fe200078e0a12 */
[----:B------:R-:W-:Y:S01]  /*1220*/  IABS R25, R37 ;  /* 0x0000002500197213 */ /* 0x000fe20000000000 */
[--C-:B------:R-:W-:Y:S01]  /*1230*/  @!P0 IMAD.IADD R7, R7, 0x1, -R26.reuse ;  /* 0x0000000107078824 */ /* 0x100fe200078e0a1a */
[----:B------:R-:W-:Y:S01]  /*1240*/  ISETP.GT.U32.AND P0, PT, R26, R16, PT ;  /* 0x000000101a00720c */ /* 0x000fe20003f04070 */
[----:B------:R-:W-:Y:S01]  /*1250*/  IMAD.HI.U32 R8, R4, R21, RZ ;  /* 0x0000001504087227 */ /* 0x000fe200078e00ff */
[----:B------:R-:W-:Y:S02]  /*1260*/  CS2R R52, SRZ ;  /* 0x0000000000347805 */ /* 0x000fe4000001ff00 */
[----:B------:R-:W-:Y:S01]  /*1270*/  CS2R R54, SRZ ;  /* 0x0000000000367805 */ /* 0x000fe2000001ff00 */
[----:B------:R-:W-:Y:S01]  /*1280*/  UMOV UR10, 0xfffffffe ;  /* 0xfffffffe000a7882 */ /* 0x000fe20000000000 */
[--C-:B------:R-:W-:Y:S01]  /*1290*/  @!P1 IMAD.IADD R5, R5, 0x1, -R26.reuse ;  /* 0x0000000105059824 */ /* 0x100fe200078e0a1a */
[----:B------:R-:W-:Y:S01]  /*12a0*/  ISETP.GT.U32.AND P1, PT, R26, R13, PT ;  /* 0x0000000d1a00720c */ /* 0x000fe20003f24070 */
[----:B------:R-:W-:Y:S01]  /*12b0*/  @!P6 IMAD.IADD R6, R6, 0x1, -R26 ;  /* 0x000000010606e824 */ /* 0x000fe200078e0a1a */
[C---:B------:R-:W-:Y:S01]  /*12c0*/  ISETP.GT.U32.AND P6, PT, R26.reuse, R15, PT ;  /* 0x0000000f1a00720c */ /* 0x040fe20003fc4070 */
[C---:B------:R-:W-:Y:S01]  /*12d0*/  IMAD R17, R26.reuse, R20, R27 ;  /* 0x000000141a117224 */ /* 0x040fe200078e021b */
[----:B------:R-:W-:Y:S01]  /*12e0*/  IABS R27, R38 ;  /* 0x00000026001b7213 */ /* 0x000fe20000000000 */
[----:B------:R-:W-:Y:S01]  /*12f0*/  IMAD R18, R26, R18, R23 ;  /* 0x000000121a127224 */ /* 0x000fe200078e0217 */
[----:B------:R-:W-:Y:S01]  /*1300*/  UMOV UR11, 0x7fffffdf ;  /* 0x7fffffdf000b7882 */ /* 0x000fe20000000000 */
[----:B------:R-:W-:Y:S01]  /*1310*/  IMAD.MOV R8, RZ, RZ, -R8 ;  /* 0x000000ffff087224 */ /* 0x000fe200078e0a08 */
[----:B------:R-:W-:Y:S01]  /*1320*/  UIADD3.64 UR10, UR4, -UR10, URZ ;  /* 0x8000000a040a7297 */ /* 0x000fe2000fffe03f */
[----:B------:R-:W-:Y:S01]  /*1330*/  @!P0 IMAD.IADD R16, R16, 0x1, -R26 ;  /* 0x0000000110108824 */ /* 0x000fe200078e0a1a */
[----:B------:R-:W-:Y:S01]  /*1340*/  ISETP.GT.U32.AND P0, PT, R26, R18, PT ;  /* 0x000000121a00720c */ /* 0x000fe20003f04070 */
[----:B------:R-:W-:Y:S01]  /*1350*/  IMAD.HI.U32 R19, R4, R25, RZ ;  /* 0x0000001904137227 */ /* 0x000fe200078e00ff */
[----:B------:R-:W-:-:S02]  /*1360*/  UIADD3.64 UR16, UR8, 0x80, URZ ;  /* 0x0000008008107897 */ /* 0x000fc4000fffe03f */
[----:B------:R-:W-:Y:S01]  /*1370*/  UIADD3.64 UR20, UR8, 0x100, URZ ;  /* 0x0000010008147897 */ /* 0x000fe2000fffe03f */
[--C-:B------:R-:W-:Y:S01]  /*1380*/  @!P1 IMAD.IADD R13, R13, 0x1, -R26.reuse ;  /* 0x000000010d0d9824 */ /* 0x100fe200078e0a1a */
[C---:B------:R-:W-:Y:S01]  /*1390*/  ISETP.GT.U32.AND P1, PT, R26.reuse, R17, PT ;  /* 0x000000111a00720c */ /* 0x040fe20003f24070 */
[----:B------:R-:W-:Y:S01]  /*13a0*/  IMAD R8, R26, R8, R21 ;  /* 0x000000081a087224 */ /* 0x000fe200078e0215 */
[----:B------:R-:W-:Y:S01]  /*13b0*/  UIADD3.64 UR24, UR8, 0x180, URZ ;  /* 0x0000018008187897 */ /* 0x000fe2000fffe03f */
[----:B------:R-:W-:Y:S01]  /*13c0*/  IMAD.HI.U32 R20, R4, R27, RZ ;  /* 0x0000001b04147227 */ /* 0x000fe200078e00ff */
[----:B------:R-:W-:Y:S02]  /*13d0*/  UIADD3.64 UR28, UR8, 0x200, URZ ;  /* 0x00000200081c7897 */ /* 0x000fe4000fffe03f */
[----:B------:R-:W-:Y:S01]  /*13e0*/  UIADD3.64 UR32, UR8, 0x280, URZ ;  /* 0x0000028008207897 */ /* 0x000fe2000fffe03f */
[----:B------:R-:W-:Y:S01]  /*13f0*/  IMAD.MOV R19, RZ, RZ, -R19 ;  /* 0x000000ffff137224 */ /* 0x000fe200078e0a13 */
[----:B------:R-:W-:Y:S01]  /*1400*/  UIADD3.64 UR36, UR8, 0x300, URZ ;  /* 0x0000030008247897 */ /* 0x000fe2000fffe03f */
[----:B------:R-:W-:Y:S01]  /*1410*/  @!P6 IMAD.IADD R15, R15, 0x1, -R26 ;  /* 0x000000010f0fe824 */ /* 0x000fe200078e0a1a */
[----:B------:R-:W-:Y:S01]  /*1420*/  ISETP.GT.U32.AND P6, PT, R26, R8, PT ;  /* 0x000000081a00720c */ /* 0x000fe20003fc4070 */
[----:B------:R-:W-:-:S02]  /*1430*/  IMAD.MOV R20, RZ, RZ, -R20 ;  /* 0x000000ffff147224 */ /* 0x000fc400078e0a14 */
[C---:B------:R-:W-:Y:S01]  /*1440*/  IMAD R19, R26.reuse, R19, R25 ;  /* 0x000000131a137224 */ /* 0x040fe200078e0219 */
[----:B------:R-:W-:Y:S01]  /*1450*/  IABS R25, R39 ;  /* 0x0000002700197213 */ /* 0x000fe20000000000 */
[C---:B------:R-:W-:Y:S01]  /*1460*/  IMAD R20, R26.reuse, R20, R27 ;  /* 0x000000141a147224 */ /* 0x040fe200078e021b */
[----:B------:R-:W-:Y:S01]  /*1470*/  IABS R27, R40 ;  /* 0x00000028001b7213 */ /* 0x000fe20000000000 */
[--C-:B------:R-:W-:Y:S01]  /*1480*/  @!P1 IMAD.IADD R17, R17, 0x1, -R26.reuse ;  /* 0x0000000111119824 */ /* 0x100fe200078e0a1a */
[----:B------:R-:W-:Y:S01]  /*1490*/  ISETP.GT.U32.AND P1, PT, R26, R19, PT ;  /* 0x000000131a00720c */ /* 0x000fe20003f24070 */
[----:B------:R-:W-:Y:S01]  /*14a0*/  @!P0 IMAD.IADD R18, R18, 0x1, -R26 ;  /* 0x0000000112128824 */ /* 0x000fe200078e0a1a */
[----:B------:R-:W-:Y:S01]  /*14b0*/  ISETP.GT.U32.AND P0, PT, R26, R13, PT ;  /* 0x0000000d1a00720c */ /* 0x000fe20003f04070 */
[----:B------:R-:W-:-:S04]  /*14c0*/  IMAD.HI.U32 R21, R4, R25, RZ ;  /* 0x0000001904157227 */ /* 0x000fc800078e00ff */
[----:B------:R-:W-:-:S04]  /*14d0*/  IMAD.HI.U32 R22, R4, R27, RZ ;  /* 0x0000001b04167227 */ /* 0x000fc800078e00ff */
[----:B------:R-:W-:-:S04]  /*14e0*/  IMAD.HI.U32 R23, R4, R29, RZ ;  /* 0x0000001d04177227 */ /* 0x000fc800078e00ff */
[----:B------:R-:W-:-:S04]  /*14f0*/  IMAD.HI.U32 R24, R4, R31, RZ ;  /* 0x0000001f04187227 */ /* 0x000fc800078e00ff */
[----:B------:R-:W-:Y:S02]  /*1500*/  IMAD.MOV R21, RZ, RZ, -R21 ;  /* 0x000000ffff157224 */ /* 0x000fe400078e0a15 */
[----:B------:R-:W-:-:S04]  /*1510*/  IMAD.HI.U32 R4, R4, R33, RZ ;  /* 0x0000002104047227 */ /* 0x000fc800078e00ff */
[----:B------:R-:W-:Y:S01]  /*1520*/  @!P6 IMAD.IADD R8, R8, 0x1, -R26 ;  /* 0x000000010808e824 */ /* 0x000fe200078e0a1a */
[C---:B------:R-:W-:Y:S01]  /*1530*/  ISETP.GT.U32.AND P6, PT, R26.reuse, R7, PT ;  /* 0x000000071a00720c */ /* 0x040fe20003fc4070 */
[C---:B------:R-:W-:Y:S02]  /*1540*/  IMAD R21, R26.reuse, R21, R25 ;  /* 0x000000151a157224 */ /* 0x040fe400078e0219 */
[----:B------:R-:W-:Y:S02]  /*1550*/  IMAD.MOV R25, RZ, RZ, -R4 ;  /* 0x000000ffff197224 */ /* 0x000fe400078e0a04 */
[----:B------:R-:W-:Y:S01]  /*1560*/  IMAD.MOV.U32 R4, RZ, RZ, R5 ;  /* 0x000000ffff047224 */ /* 0x000fe200078e0005 */
[----:B------:R-:W-:Y:S01]  /*1570*/  SHF.R.S32.HI R5, RZ, 0x1f, R14 ;  /* 0x0000001fff057819 */ /* 0x000fe2000001140e */
[--C-:B------:R-:W-:Y:S01]  /*1580*/  @!P1 IMAD.IADD R19, R19, 0x1, -R26.reuse ;  /* 0x0000000113139824 */ /* 0x100fe200078e0a1a */
[C---:B------:R-:W-:Y:S01]  /*1590*/  ISETP.GT.U32.AND P1, PT, R26.reuse, R15, PT ;  /* 0x0000000f1a00720c */ /* 0x040fe20003f24070 */
[----:B------:R-:W-:Y:S01]  /*15a0*/  @!P0 IMAD.IADD R13, R13, 0x1, -R26 ;  /* 0x000000010d0d8824 */ /* 0x000fe200078e0a1a */
[C---:B------:R-:W-:Y:S01]  /*15b0*/  ISETP.GT.U32.AND P0, PT, R26.reuse, R16, PT ;  /* 0x000000101a00720c */ /* 0x040fe20003f04070 */
[----:B------:R-:W-:Y:S01]  /*15c0*/  @!P3 IMAD.MOV R4, RZ, RZ, -R4 ;  /* 0x000000ffff04b224 */ /* 0x000fe200078e0a04 */
[C---:B------:R-:W-:Y:S01]  /*15d0*/  ISETP.GT.U32.AND P3, PT, R26.reuse, R17, PT ;  /* 0x000000111a00720c */ /* 0x040fe20003f64070 */
[----:B------:R-:W-:Y:S01]  /*15e0*/  IMAD.MOV R22, RZ, RZ, -R22 ;  /* 0x000000ffff167224 */ /* 0x000fe200078e0a16 */
[----:B------:R-:W-:Y:S01]  /*15f0*/  LEA.HI R14, R5, R14, RZ, 0x5 ;  /* 0x0000000e050e7211 */ /* 0x000fe200078f28ff */
[----:B------:R-:W-:Y:S01]  /*1600*/  IMAD.MOV R23, RZ, RZ, -R23 ;  /* 0x000000ffff177224 */ /* 0x000fe200078e0a17 */
[----:B------:R-:W0:Y:S01]  /*1610*/  LDC R5, c[0x0][0x240] ;  /* 0x00009000ff057b82 */ /* 0x000e220000000800 */
[----:B------:R-:W-:Y:S01]  /*1620*/  @!P6 IMAD.IADD R7, R7, 0x1, -R26 ;  /* 0x000000010707e824 */ /* 0x000fe200078e0a1a */
[C---:B------:R-:W-:Y:S01]  /*1630*/  ISETP.GT.U32.AND P6, PT, R26.reuse, R18, PT ;  /* 0x000000121a00720c */ /* 0x040fe20003fc4070 */
[----:B------:R-:W-:-:S02]  /*1640*/  IMAD R22, R26, R22, R27 ;  /* 0x000000161a167224 */ /* 0x000fc400078e021b */
[----:B------:R-:W-:Y:S01]  /*1650*/  @!P4 IMAD.MOV R6, RZ, RZ, -R6 ;  /* 0x000000ffff06c224 */ /* 0x000fe200078e0a06 */
[C---:B------:R-:W-:Y:S01]  /*1660*/  ISETP.GT.U32.AND P4, PT, R26.reuse, R8, PT ;  /* 0x000000081a00720c */ /* 0x040fe20003f84070 */
[C---:B------:R-:W-:Y:S02]  /*1670*/  IMAD R23, R26.reuse, R23, R29 ;  /* 0x000000171a177224 */ /* 0x040fe400078e021d */
[----:B------:R-:W-:Y:S01]  /*1680*/  @!P5 IMAD.MOV R7, RZ, RZ, -R7 ;  /* 0x000000ffff07d224 */ /* 0x000fe200078e0a07 */
[C---:B------:R-:W-:Y:S01]  /*1690*/  ISETP.GT.U32.AND P5, PT, R26.reuse, R19, PT ;  /* 0x000000131a00720c */ /* 0x040fe20003fa4070 */
[----:B------:R-:W-:Y:S01]  /*16a0*/  @!P2 IMAD.MOV R13, RZ, RZ, -R13 ;  /* 0x000000ffff0da224 */ /* 0x000fe200078e0a0d */
[C---:B------:R-:W-:Y:S01]  /*16b0*/  ISETP.GT.U32.AND P2, PT, R26.reuse, R20, PT ;  /* 0x000000141a00720c */ /* 0x040fe20003f44070 */
[--C-:B------:R-:W-:Y:S01]  /*16c0*/  @!P1 IMAD.IADD R15, R15, 0x1, -R26.reuse ;  /* 0x000000010f0f9824 */ /* 0x100fe200078e0a1a */
[----:B------:R-:W-:Y:S01]  /*16d0*/  ISETP.GT.U32.AND P1, PT, R26, R21, PT ;  /* 0x000000151a00720c */ /* 0x000fe20003f24070 */
[--C-:B------:R-:W-:Y:S01]  /*16e0*/  @!P0 IMAD.IADD R16, R16, 0x1, -R26.reuse ;  /* 0x0000000110108824 */ /* 0x100fe200078e0a1a */
[C---:B------:R-:W-:Y:S01]  /*16f0*/  ISETP.GT.U32.AND P0, PT, R26.reuse, R22, PT ;  /* 0x000000161a00720c */ /* 0x040fe20003f04070 */
[----:B------:R-:W-:Y:S01]  /*1700*/  @!P3 IMAD.IADD R17, R17, 0x1, -R26 ;  /* 0x000000011111b824 */ /* 0x000fe200078e0a1a */
[----:B------:R-:W-:Y:S01]  /*1710*/  ISETP.GT.U32.AND P3, PT, R26, R23, PT ;  /* 0x000000171a00720c */ /* 0x000fe20003f64070 */
[----:B------:R-:W-:-:S02]  /*1720*/  IMAD.MOV R24, RZ, RZ, -R24 ;  /* 0x000000ffff187224 */ /* 0x000fc400078e0a18 */
[C---:B------:R-:W-:Y:S02]  /*1730*/  IMAD R25, R26.reuse, R25, R33 ;  /* 0x000000191a197224 */ /* 0x040fe400078e0221 */
[----:B------:R-:W-:Y:S02]  /*1740*/  IMAD R24, R26, R24, R31 ;  /* 0x000000181a187224 */ /* 0x000fe400078e021f */
[--C-:B------:R-:W-:Y:S02]  /*1750*/  @!P4 IMAD.IADD R8, R8, 0x1, -R26.reuse ;  /* 0x000000010808c824 */ /* 0x100fe400078e0a1a */
[--C-:B------:R-:W-:Y:S01]  /*1760*/  @!P5 IMAD.IADD R19, R19, 0x1, -R26.reuse ;  /* 0x000000011313d824 */ /* 0x100fe200078e0a1a */
[----:B------:R-:W-:Y:S01]  /*1770*/  ISETP.GT.U32.AND P4, PT, R26, R24, PT ;  /* 0x000000181a00720c */ /* 0x000fe20003f84070 */
[--C-:B------:R-:W-:Y:S01]  /*1780*/  @!P6 IMAD.IADD R18, R18, 0x1, -R26.reuse ;  /* 0x000000011212e824 */ /* 0x100fe200078e0a1a */
[----:B------:R-:W-:Y:S01]  /*1790*/  ISETP.GT.U32.AND P5, PT, R26, R25, PT ;  /* 0x000000191a00720c */ /* 0x000fe20003fa4070 */
[--C-:B------:R-:W-:Y:S01]  /*17a0*/  @!P2 IMAD.IADD R20, R20, 0x1, -R26.reuse ;  /* 0x000000011414a824 */ /* 0x100fe200078e0a1a */
[----:B------:R-:W-:Y:S01]  /*17b0*/  ISETP.GE.AND P6, PT, R30, RZ, PT ;  /* 0x000000ff1e00720c */ /* 0x000fe20003fc6270 */
[--C-:B------:R-:W-:Y:S01]  /*17c0*/  @!P1 IMAD.IADD R21, R21, 0x1, -R26.reuse ;  /* 0x0000000115159824 */ /* 0x100fe200078e0a1a */
[----:B------:R-:W-:Y:S01]  /*17d0*/  ISETP.GE.AND P2, PT, R32, RZ, PT ;  /* 0x000000ff2000720c */ /* 0x000fe20003f46270 */
[--C-:B------:R-:W-:Y:S01]  /*17e0*/  @!P0 IMAD.IADD R22, R22, 0x1, -R26.reuse ;  /* 0x0000000116168824 */ /* 0x100fe200078e0a1a */
[----:B------:R-:W-:Y:S01]  /*17f0*/  ISETP.GE.AND P1, PT, R34, RZ, PT ;  /* 0x000000ff2200720c */ /* 0x000fe20003f26270 */
[--C-:B------:R-:W-:Y:S01]  /*1800*/  @!P3 IMAD.IADD R23, R23, 0x1, -R26.reuse ;  /* 0x000000011717b824 */ /* 0x100fe200078e0a1a */
[----:B------:R-:W-:Y:S01]  /*1810*/  ISETP.GE.AND P0, PT, R35, RZ, PT ;  /* 0x000000ff2300720c */ /* 0x000fe20003f06270 */
[----:B------:R-:W-:Y:S01]  /*1820*/  IMAD R10, R10, UR6, RZ ;  /* 0x000000060a0a7c24 */ /* 0x000fe2000f8e02ff */
[----:B------:R-:W-:Y:S01]  /*1830*/  ISETP.GE.AND P3, PT, R36, RZ, PT ;  /* 0x000000ff2400720c */ /* 0x000fe20003f66270 */
[--C-:B------:R-:W-:Y:S01]  /*1840*/  @!P4 IMAD.IADD R24, R24, 0x1, -R26.reuse ;  /* 0x000000011818c824 */ /* 0x100fe200078e0a1a */
[----:B------:R-:W-:Y:S01]  /*1850*/  ISETP.GE.AND P4, PT, R37, RZ, PT ;  /* 0x000000ff2500720c */ /* 0x000fe20003f86270 */
[----:B------:R-:W-:Y:S01]  /*1860*/  @!P5 IMAD.IADD R25, R25, 0x1, -R26 ;  /* 0x000000011919d824 */ /* 0x000fe200078e0a1a */
[C---:B------:R-:W-:Y:S01]  /*1870*/  ISETP.GT.U32.AND P5, PT, R26.reuse, R20, PT ;  /* 0x000000141a00720c */ /* 0x040fe20003fa4070 */
[----:B------:R-:W-:Y:S01]  /*1880*/  @!P6 IMAD.MOV R15, RZ, RZ, -R15 ;  /* 0x000000ffff0fe224 */ /* 0x000fe200078e0a0f */
        /* <DEDUP_REMOVED lines=8> */
[----:B------:R-:W-:Y:S01]  /*1910*/  ISETP.GT.U32.AND P3, PT, R26, R25, PT ;  /* 0x000000191a00720c */ /* 0x000fe20003f64070 */
[----:B------:R-:W-:Y:S01]  /*1920*/  @!P4 IMAD.MOV R19, RZ, RZ, -R19 ;  /* 0x000000ffff13c224 */ /* 0x000fe200078e0a13 */
[----:B------:R-:W-:Y:S01]  /*1930*/  ISETP.GE.AND P4, PT, R28, RZ, PT ;  /* 0x000000ff1c00720c */ /* 0x000fe20003f86270 */
        /* <DEDUP_REMOVED lines=10> */
[----:B------:R-:W-:Y:S01]  /*19e0*/  @!P3 IMAD.IADD R25, R25, 0x1, -R26 ;  /* 0x000000011919b824 */ /* 0x000fe200078e0a1a */
[----:B------:R-:W-:Y:S01]  /*19f0*/  ISETP.NE.AND P3, PT, R9, RZ, PT ;  /* 0x000000ff0900720c */ /* 0x000fe20003f65270 */
[----:B------:R-:W1:Y:S01]  /*1a00*/  LDC.64 R26, c[0x0][0x218] ;  /* 0x00008600ff1a7b82 */ /* 0x000e620000000a00 */
[----:B------:R-:W-:Y:S01]  /*1a10*/  LOP3.LUT R9, RZ, R9, RZ, 0x33, !PT ;  /* 0x00000009ff097212 */ /* 0x000fe200078e33ff */
[----:B------:R-:W-:Y:S01]  /*1a20*/  @!P5 IMAD.MOV R20, RZ, RZ, -R20 ;  /* 0x000000ffff14d224 */ /* 0x000fe200078e0a14 */
[----:B------:R-:W-:Y:S01]  /*1a30*/  CS2R R28, SRZ ;  /* 0x00000000001c7805 */ /* 0x000fe2000001ff00 */
[----:B------:R-:W-:Y:S01]  /*1a40*/  @!P6 IMAD.MOV R24, RZ, RZ, -R24 ;  /* 0x000000ffff18e224 */ /* 0x000fe200078e0a18 */
[C---:B------:R-:W-:Y:S01]  /*1a50*/  SEL R4, R9.reuse, R4, !P3 ;  /* 0x0000000409047207 */ /* 0x040fe20005800000 */
        /* <DEDUP_REMOVED lines=8> */
[-C--:B0-----:R-:W-:Y:S01]  /*1ae0*/  IMAD R4, R4, R5.reuse, RZ ;  /* 0x0000000504047224 */ /* 0x081fe200078e02ff */
[C---:B------:R-:W-:Y:S01]  /*1af0*/  SEL R16, R9.reuse, R16, !P3 ;  /* 0x0000001009107207 */ /* 0x040fe20005800000 */
[----:B------:R-:W-:Y:S01]  /*1b00*/  IMAD R6, R6, R5, RZ ;  /* 0x0000000506067224 */ /* 0x000fe200078e02ff */
[----:B------:R-:W-:Y:S01]  /*1b10*/  SEL R17, R9, R17, !P3 ;  /* 0x0000001109117207 */ /* 0x000fe20005800000 */
[-C--:B------:R-:W-:Y:S01]  /*1b20*/  IMAD R7, R7, R5.reuse, RZ ;  /* 0x0000000507077224 */ /* 0x080fe200078e02ff */
[----:B------:R-:W-:Y:S01]  /*1b30*/  SEL R8, R9, R8, !P3 ;  /* 0x0000000809087207 */ /* 0x000fe20005800000 */
[-C--:B------:R-:W-:Y:S01]  /*1b40*/  IMAD R13, R13, R5.reuse, RZ ;  /* 0x000000050d0d7224 */ /* 0x080fe200078e02ff */
[----:B------:R-:W-:Y:S01]  /*1b50*/  SEL R18, R9, R18, !P3 ;  /* 0x0000001209127207 */ /* 0x000fe20005800000 */
[----:B------:R-:W-:Y:S01]  /*1b60*/  IMAD R15, R15, R5, RZ ;  /* 0x000000050f0f7224 */ /* 0x000fe200078e02ff */
[C---:B------:R-:W-:Y:S01]  /*1b70*/  SEL R19, R9.reuse, R19, !P3 ;  /* 0x0000001309137207 */ /* 0x040fe20005800000 */
[-C--:B------:R-:W-:Y:S01]  /*1b80*/  IMAD R16, R16, R5.reuse, RZ ;  /* 0x0000000510107224 */ /* 0x080fe200078e02ff */
[----:B------:R-:W-:Y:S01]  /*1b90*/  SEL R20, R9, R20, !P3 ;  /* 0x0000001409147207 */ /* 0x000fe20005800000 */
[----:B------:R-:W-:Y:S01]  /*1ba0*/  IMAD R17, R17, R5, RZ ;  /* 0x0000000511117224 */ /* 0x000fe200078e02ff */
[C---:B------:R-:W-:Y:S01]  /*1bb0*/  SEL R21, R9.reuse, R21, !P3 ;  /* 0x0000001509157207 */ /* 0x040fe20005800000 */
[-C--:B------:R-:W-:Y:S01]  /*1bc0*/  IMAD R8, R8, R5.reuse, RZ ;  /* 0x0000000508087224 */ /* 0x080fe200078e02ff */
[C---:B------:R-:W-:Y:S01]  /*1bd0*/  SEL R22, R9.reuse, R22, !P3 ;  /* 0x0000001609167207 */ /* 0x040fe20005800000 */
[----:B------:R-:W-:Y:S01]  /*1be0*/  IMAD R18, R18, R5, RZ ;  /* 0x0000000512127224 */ /* 0x000fe200078e02ff */
[----:B------:R-:W-:Y:S01]  /*1bf0*/  SEL R23, R9, R23, !P3 ;  /* 0x0000001709177207 */ /* 0x000fe20005800000 */
[-C--:B------:R-:W-:Y:S01]  /*1c00*/  IMAD R19, R19, R5.reuse, RZ ;  /* 0x0000000513137224 */ /* 0x080fe200078e02ff */
[C---:B------:R-:W-:Y:S01]  /*1c10*/  SEL R24, R9.reuse, R24, !P3 ;  /* 0x0000001809187207 */ /* 0x040fe20005800000 */
[----:B------:R-:W-:Y:S01]  /*1c20*/  IMAD R20, R20, R5, RZ ;  /* 0x0000000514147224 */ /* 0x000fe200078e02ff */
[----:B------:R-:W-:Y:S01]  /*1c30*/  SEL R9, R9, R25, !P3 ;  /* 0x0000001909097207 */ /* 0x000fe20005800000 */
[-C--:B------:R-:W-:Y:S01]  /*1c40*/  IMAD R21, R21, R5.reuse, RZ ;  /* 0x0000000515157224 */ /* 0x080fe200078e02ff */
[-C--:B-1----:R-:W-:Y:S01]  /*1c50*/  LEA R153, P1, R6, R26.reuse, 0x1 ;  /* 0x0000001a06997211 */ /* 0x082fe200078208ff */
[-C--:B------:R-:W-:Y:S01]  /*1c60*/  IMAD R22, R22, R5.reuse, RZ ;  /* 0x0000000516167224 */ /* 0x080fe200078e02ff */
[-C--:B------:R-:W-:Y:S01]  /*1c70*/  LEA R152, P0, R7, R26.reuse, 0x1 ;  /* 0x0000001a07987211 */ /* 0x080fe200078008ff */
[-C--:B------:R-:W-:Y:S01]  /*1c80*/  IMAD R23, R23, R5.reuse, RZ ;  /* 0x0000000517177224 */ /* 0x080fe200078e02ff */
[----:B------:R-:W-:Y:S01]  /*1c90*/  CS2R R30, SRZ ;  /* 0x00000000001e7805 */ /* 0x000fe2000001ff00 */
[-C--:B------:R-:W-:Y:S01]  /*1ca0*/  IMAD R24, R24, R5.reuse, RZ ;  /* 0x0000000518187224 */ /* 0x080fe200078e02ff */
[----:B------:R-:W-:Y:S01]  /*1cb0*/  CS2R R32, SRZ ;  /* 0x0000000000207805 */ /* 0x000fe2000001ff00 */
[----:B------:R-:W-:Y:S01]  /*1cc0*/  IMAD R9, R9, R5, RZ ;  /* 0x0000000509097224 */ /* 0x000fe200078e02ff */
[-C--:B------:R-:W-:Y:S01]  /*1cd0*/  LEA R5, P2, R4, R26.reuse, 0x1 ;  /* 0x0000001a04057211 */ /* 0x080fe200078408ff */
[----:B------:R-:W-:Y:S01]  /*1ce0*/  IMAD R11, R11, UR6, RZ ;  /* 0x000000060b0b7c24 */ /* 0x000fe2000f8e02ff */
[----:B------:R-:W-:Y:S01]  /*1cf0*/  CS2R R34, SRZ ;  /* 0x0000000000227805 */ /* 0x000fe2000001ff00 */
[----:B------:R-:W-:Y:S01]  /*1d00*/  IMAD R175, R188, 0x1d, RZ ;  /* 0x0000001dbcaf7824 */ /* 0x000fe200078e02ff */
[----:B------:R-:W-:Y:S01]  /*1d10*/  LEA.HI.X.SX32 R4, R4, R27, 0x1, P2 ;  /* 0x0000001b04047211 */ /* 0x000fe200010f0eff */
[----:B------:R0:W-:Y:S01]  /*1d20*/  STL [R1+0x140], R5 ;  /* 0x0001400501007387 */ /* 0x0001e20000100800 */
[C---:B------:R-:W-:Y:S01]  /*1d30*/  IMAD R185, R188.reuse, 0x1c, RZ ;  /* 0x0000001cbcb97824 */ /* 0x040fe200078e02ff */
[----:B------:R-:W-:Y:S01]  /*1d40*/  CS2R R36, SRZ ;  /* 0x0000000000247805 */ /* 0x000fe2000001ff00 */
[C---:B------:R-:W-:Y:S01]  /*1d50*/  IMAD R245, R188.reuse, 0x1b, RZ ;  /* 0x0000001bbcf57824 */ /* 0x040fe200078e02ff */
[----:B------:R1:W-:Y:S01]  /*1d60*/  STL [R1+0x138], R153 ;  /* 0x0001389901007387 */ /* 0x0003e20000100800 */
[C---:B------:R-:W-:Y:S01]  /*1d70*/  IMAD R241, R188.reuse, 0x1a, RZ ;  /* 0x0000001abcf17824 */ /* 0x040fe200078e02ff */
[----:B------:R-:W-:Y:S01]  /*1d80*/  CS2R R38, SRZ ;  /* 0x0000000000267805 */ /* 0x000fe2000001ff00 */
[C---:B------:R-:W-:Y:S01]  /*1d90*/  IMAD R237, R188.reuse, 0x19, RZ ;  /* 0x00000019bced7824 */ /* 0x040fe200078e02ff */
[----:B------:R2:W-:Y:S01]  /*1da0*/  STL [R1+0x130], R152 ;  /* 0x0001309801007387 */ /* 0x0005e20000100800 */
[C---:B------:R-:W-:Y:S01]  /*1db0*/  IMAD R233, R188.reuse, 0x18, RZ ;  /* 0x00000018bce97824 */ /* 0x040fe200078e02ff */
[-C--:B0-----:R-:W-:Y:S01]  /*1dc0*/  LEA R5, P4, R13, R26.reuse, 0x1 ;  /* 0x0000001a0d057211 */ /* 0x081fe200078808ff */
[C---:B------:R-:W-:Y:S01]  /*1dd0*/  IMAD R229, R188.reuse, 0x17, RZ ;  /* 0x00000017bce57824 */ /* 0x040fe200078e02ff */
[----:B------:R-:W-:Y:S01]  /*1de0*/  CS2R R40, SRZ ;  /* 0x0000000000287805 */ /* 0x000fe2000001ff00 */
[C---:B------:R-:W-:Y:S01]  /*1df0*/  IMAD R225, R188.reuse, 0x16, RZ ;  /* 0x00000016bce17824 */ /* 0x040fe200078e02ff */
[----:B-1----:R-:W-:Y:S01]  /*1e00*/  LEA R153, P6, R15, R26, 0x1 ;  /* 0x0000001a0f997211 */ /* 0x002fe200078c08ff */
[----:B------:R0:W-:Y:S01]  /*1e10*/  STL [R1+0x128], R5 ;  /* 0x0001280501007387 */ /* 0x0001e20000100800 */
[----:B------:R-:W-:Y:S01]  /*1e20*/  IMAD R220, R188, 0x9, RZ ;  /* 0x00000009bcdc7824 */ /* 0x000fe200078e02ff */
[----:B------:R-:W-:-:S02]  /*1e30*/  CS2R R42, SRZ ;  /* 0x00000000002a7805 */ /* 0x000fc4000001ff00 */
[-C--:B--2---:R-:W-:Y:S01]  /*1e40*/  LEA R152, P5, R16, R26.reuse, 0x1 ;  /* 0x0000001a10987211 */ /* 0x084fe200078a08ff */
[----:B------:R1:W-:Y:S01]  /*1e50*/  STL [R1+0x120], R153 ;  /* 0x0001209901007387 */ /* 0x0003e20000100800 */
[C---:B------:R-:W-:Y:S01]  /*1e60*/  IMAD.SHL.U32 R216, R188.reuse, 0x8, RZ ;  /* 0x00000008bcd87824 */ /* 0x040fe200078e00ff */
[----:B------:R-:W-:Y:S01]  /*1e70*/  UMOV UR6, UR4 ;  /* 0x0000000400067c82 */ /* 0x000fe20008000000 */
[C---:B------:R-:W-:Y:S01]  /*1e80*/  IMAD R212, R188.reuse, 0x7, RZ ;  /* 0x00000007bcd47824 */ /* 0x040fe200078e02ff */
[----:B------:R2:W-:Y:S01]  /*1e90*/  STL [R1+0x118], R152 ;  /* 0x0001189801007387 */ /* 0x0005e20000100800 */
[C---:B------:R-:W-:Y:S01]  /*1ea0*/  IMAD R208, R188.reuse, 0x6, RZ ;  /* 0x00000006bcd07824 */ /* 0x040fe200078e02ff */
[----:B0-----:R-:W-:Y:S01]  /*1eb0*/  LEA R5, P3, R17, R26, 0x1 ;  /* 0x0000001a11057211 */ /* 0x001fe200078608ff */
[C---:B------:R-:W-:Y:S02]  /*1ec0*/  IMAD R204, R188.reuse, 0x5, RZ ;  /* 0x00000005bccc7824 */ /* 0x040fe400078e02ff */
[----:B------:R-:W-:-:S02]  /*1ed0*/  IMAD.SHL.U32 R200, R188, 0x4, RZ ;  /* 0x00000004bcc87824 */ /* 0x000fc400078e00ff */
[----:B------:R0:W-:Y:S01]  /*1ee0*/  STL [R1+0x80], R5 ;  /* 0x0000800501007387 */ /* 0x0001e20000100800 */
[----:B-1----:R-:W-:Y:S01]  /*1ef0*/  IMAD R153, R188, 0x13, RZ ;  /* 0x00000013bc997824 */ /* 0x002fe200078e02ff */
[-C--:B--2---:R-:W-:Y:S02]  /*1f00*/  LEA R152, P2, R8, R26.reuse, 0x1 ;  /* 0x0000001a08987211 */ /* 0x084fe400078408ff */
[----:B------:R1:W-:Y:S01]  /*1f10*/  STL [R1+0x13c], R4 ;  /* 0x00013c0401007387 */ /* 0x0003e20000100800 */
[C---:B------:R-:W-:Y:S02]  /*1f20*/  IMAD R196, R188.reuse, 0x3, RZ ;  /* 0x00000003bcc47824 */ /* 0x040fe400078e02ff */
[----:B------:R-:W-:Y:S01]  /*1f30*/  IMAD.SHL.U32 R193, R188, 0x2, RZ ;  /* 0x00000002bcc17824 */ /* 0x000fe200078e00ff */
[----:B------:R-:W-:Y:S01]  /*1f40*/  STL [R1+0x78], R152 ;  /* 0x0000789801007387 */ /* 0x000fe20000100800 */
[-C--:B0-----:R-:W-:Y:S02]  /*1f50*/  LEA.HI.X.SX32 R5, R6, R27.reuse, 0x1, P1 ;  /* 0x0000001b06057211 */ /* 0x081fe400008f0eff */
[----:B------:R-:W-:Y:S01]  /*1f60*/  LEA.HI.X.SX32 R6, R7, R27, 0x1, P0 ;  /* 0x0000001b07067211 */ /* 0x000fe200000f0eff */
[----:B------:R-:W-:Y:S01]  /*1f70*/  IMAD R7, R188, 0xb, RZ ;  /* 0x0000000bbc077824 */ /* 0x000fe200078e02ff */
[-C--:B-1----:R-:W-:Y:S01]  /*1f80*/  LEA R4, P1, R18, R26.reuse, 0x1 ;  /* 0x0000001a12047211 */ /* 0x082fe200078208ff */
[----:B------:R0:W-:Y:S04]  /*1f90*/  STL [R1+0x134], R5 ;  /* 0x0001340501007387 */ /* 0x0001e80000100800 */
[----:B------:R1:W-:Y:S04]  /*1fa0*/  STL [R1+0x70], R4 ;  /* 0x0000700401007387 */ /* 0x0003e80000100800 */
[----:B------:R2:W-:Y:S01]  /*1fb0*/  STL [R1+0x12c], R6 ;  /* 0x00012c0601007387 */ /* 0x0005e20000100800 */
[----:B0-----:R-:W-:-:S02]  /*1fc0*/  LEA R5, P0, R19, R26, 0x1 ;  /* 0x0000001a13057211 */ /* 0x001fc400078008ff */
[----:B-1----:R-:W-:-:S03]  /*1fd0*/  LEA.HI.X.SX32 R4, R13, R27, 0x1, P4 ;  /* 0x0000001b0d047211 */ /* 0x002fc600020f0eff */
[----:B------:R0:W-:Y:S01]  /*1fe0*/  STL [R1+0x68], R5 ;  /* 0x0000680501007387 */ /* 0x0001e20000100800 */
[-C--:B------:R-:W-:Y:S01]  /*1ff0*/  LEA R169, P4, R20, R26.reuse, 0x1 ;  /* 0x0000001a14a97211 */ /* 0x080fe200078808ff */
[----:B------:R-:W-:Y:S01]  /*2000*/  IMAD.SHL.U32 R13, R188, 0x10, RZ ;  /* 0x00000010bc0d7824 */ /* 0x000fe200078e00ff */
[----:B--2---:R-:W1:Y:S01]  /*2010*/  LDC R6, c[0x0][0x23c] ;  /* 0x00008f00ff067b82 */ /* 0x004e620000000800 */
[----:B------:R2:W-:Y:S01]  /*2020*/  STL [R1+0x124], R4 ;  /* 0x0001240401007387 */ /* 0x0005e20000100800 */
[-C--:B------:R-:W-:Y:S02]  /*2030*/  LEA.HI.X.SX32 R172, R20, R27.reuse, 0x1, P4 ;  /* 0x0000001b14ac7211 */ /* 0x080fe400020f0eff */
[-C--:B0-----:R-:W-:Y:S01]  /*2040*/  LEA.HI.X.SX32 R5, R15, R27.reuse, 0x1, P6 ;  /* 0x0000001b0f057211 */ /* 0x081fe200030f0eff */
[----:B------:R-:W-:Y:S01]  /*2050*/  IMAD R15, R188, 0x11, RZ ;  /* 0x00000011bc0f7824 */ /* 0x000fe200078e02ff */
[CC--:B------:R-:W-:Y:S02]  /*2060*/  LEA R168, P6, R21.reuse, R26.reuse, 0x1 ;  /* 0x0000001a15a87211 */ /* 0x0c0fe400078c08ff */
[-C--:B--2---:R-:W-:Y:S01]  /*2070*/  LEA.HI.X.SX32 R4, R16, R27.reuse, 0x1, P5 ;  /* 0x0000001b10047211 */ /* 0x084fe200028f0eff */
[----:B------:R0:W-:Y:S01]  /*2080*/  STL [R1+0x11c], R5 ;  /* 0x00011c0501007387 */ /* 0x0001e20000100800 */
[-C--:B------:R-:W-:Y:S01]  /*2090*/  LEA.HI.X.SX32 R161, R21, R27.reuse, 0x1, P6 ;  /* 0x0000001b15a17211 */ /* 0x080fe200030f0eff */
[----:B------:R-:W-:Y:S01]  /*20a0*/  IMAD.WIDE R20, R11, 0x2, RZ ;  /* 0x000000020b147825 */ /* 0x000fe200078e02ff */
[C---:B------:R-:W-:Y:S01]  /*20b0*/  LEA R160, P5, R22.reuse, R26, 0x1 ;  /* 0x0000001a16a07211 */ /* 0x040fe200078a08ff */
[----:B------:R2:W-:Y:S03]  /*20c0*/  STL [R1+0x114], R4 ;  /* 0x0001140401007387 */ /* 0x0005e60000100800 */
[-C--:B------:R-:W-:Y:S01]  /*20d0*/  LEA.HI.X.SX32 R176, R22, R27.reuse, 0x1, P5 ;  /* 0x0000001b16b07211 */ /* 0x080fe200028f0eff */
[----:B------:R-:W-:Y:S01]  /*20e0*/  IMAD.WIDE R186, R171, 0x2, R20 ;  /* 0x00000002abba7825 */ /* 0x000fe200078e0214 */
[----:B0-----:R-:W-:-:S03]  /*20f0*/  LEA.HI.X.SX32 R5, R17, R27, 0x1, P3 ;  /* 0x0000001b11057211 */ /* 0x001fc600018f0eff */
[----:B------:R-:W-:Y:S01]  /*2100*/  IMAD.WIDE R16, R10, 0x2, RZ ;  /* 0x000000020a107825 */ /* 0x000fe200078e02ff */
[----:B------:R-:W-:Y:S02]  /*2110*/  SHF.R.S32.HI R10, RZ, 0x5, R14 ;  /* 0x00000005ff0a7819 */ /* 0x000fe4000001140e */
[-C--:B--2---:R-:W-:Y:S01]  /*2120*/  LEA.HI.X.SX32 R4, R8, R27.reuse, 0x1, P2 ;  /* 0x0000001b08047211 */ /* 0x084fe200010f0eff */
[----:B------:R0:W-:Y:S01]  /*2130*/  STL [R1+0x7c], R5 ;  /* 0x00007c0501007387 */ /* 0x0001e20000100800 */
[----:B------:R-:W-:Y:S01]  /*2140*/  IMAD R8, R188, 0xd, RZ ;  /* 0x0000000dbc087824 */ /* 0x000fe200078e02ff */
[-C--:B------:R-:W-:Y:S01]  /*2150*/  LEA R157, P3, R23, R26.reuse, 0x1 ;  /* 0x0000001a179d7211 */ /* 0x080fe200078608ff */
[--C-:B------:R-:W-:Y:S01]  /*2160*/  IMAD.WIDE R190, R171, 0x2, R16.reuse ;  /* 0x00000002abbe7825 */ /* 0x100fe200078e0210 */
[----:B------:R2:W-:Y:S01]  /*2170*/  STL [R1+0x74], R4 ;  /* 0x0000740401007387 */ /* 0x0005e20000100800 */
[----:B------:R-:W-:Y:S02]  /*2180*/  LEA R155, P2, R24, R26, 0x1 ;  /* 0x0000001a189b7211 */ /* 0x000fe400078408ff */
[----:B------:R-:W-:Y:S01]  /*2190*/  IMAD.WIDE R194, R165, 0x2, R16 ;  /* 0x00000002a5c27825 */ /* 0x000fe200078e0210 */
[----:B------:R-:W-:-:S02]  /*21a0*/  LEA.HI.X.SX32 R180, R23, R27, 0x1, P3 ;  /* 0x0000001b17b47211 */ /* 0x000fc400018f0eff */
[-C--:B0-----:R-:W-:Y:S01]  /*21b0*/  LEA.HI.X.SX32 R5, R18, R27.reuse, 0x1, P1 ;  /* 0x0000001b12057211 */ /* 0x081fe200008f0eff */
[--C-:B------:R-:W-:Y:S01]  /*21c0*/  IMAD.WIDE R22, R159, 0x2, R16.reuse ;  /* 0x000000029f167825 */ /* 0x100fe200078e0210 */
[----:B------:R-:W-:Y:S02]  /*21d0*/  LEA R154, P1, R9, R26, 0x1 ;  /* 0x0000001a099a7211 */ /* 0x000fe400078208ff */
[-C--:B--2---:R-:W-:Y:S01]  /*21e0*/  LEA.HI.X.SX32 R4, R19, R27.reuse, 0x1, P0 ;  /* 0x0000001b13047211 */ /* 0x084fe200000f0eff */
[----:B------:R0:W-:Y:S01]  /*21f0*/  STL [R1+0x6c], R5 ;  /* 0x00006c0501007387 */ /* 0x0001e20000100800 */
[C---:B------:R-:W-:Y:S01]  /*2200*/  IMAD R19, R188.reuse, 0x12, RZ ;  /* 0x00000012bc137824 */ /* 0x040fe200078e02ff */
[-C--:B------:R-:W-:Y:S01]  /*2210*/  LEA.HI.X.SX32 R170, R9, R27.reuse, 0x1, P1 ;  /* 0x0000001b09aa7211 */ /* 0x080fe200008f0eff */
[----:B------:R-:W-:Y:S01]  /*2220*/  IMAD R9, R188, 0xe, RZ ;  /* 0x0000000ebc097824 */ /* 0x000fe200078e02ff */
[----:B------:R-:W-:Y:S01]  /*2230*/  STL [R1+0x64], R4 ;  /* 0x0000640401007387 */ /* 0x000fe20000100800 */
[----:B------:R-:W-:Y:S01]  /*2240*/  LEA.HI.X.SX32 R164, R24, R27, 0x1, P2 ;  /* 0x0000001b18a47211 */ /* 0x000fe200010f0eff */
[----:B------:R-:W-:Y:S01]  /*2250*/  IMAD.WIDE R162, R179, 0x2, R16 ;  /* 0x00000002b3a27825 */ /* 0x000fe200078e0210 */
[----:B------:R-:W-:Y:S01]  /*2260*/  CS2R R24, SRZ ;  /* 0x0000000000187805 */ /* 0x000fe2000001ff00 */
[----:B------:R-:W-:Y:S01]  /*2270*/  STL [R1+0x110], R10 ;  /* 0x0001100a01007387 */ /* 0x000fe20000100800 */
[----:B------:R-:W-:-:S02]  /*2280*/  CS2R R26, SRZ ;  /* 0x00000000001a7805 */ /* 0x000fc4000001ff00 */
[----:B0-----:R-:W-:Y:S01]  /*2290*/  LOP3.LUT R5, R12, 0x1f, RZ, 0xc0, !PT ;  /* 0x0000001f0c057812 */ /* 0x001fe200078ec0ff */
[----:B------:R-:W-:Y:S01]  /*22a0*/  IMAD R12, R188, 0xf, RZ ;  /* 0x0000000fbc0c7824 */ /* 0x000fe200078e02ff */
[----:B------:R0:W-:Y:S01]  /*22b0*/  STL.64 [R1+0xd8], R190 ;  /* 0x0000d8be01007387 */ /* 0x0001e20000100a00 */
[----:B------:R-:W-:-:S03]  /*22c0*/  IMAD.WIDE R166, R175, 0x2, R16 ;  /* 0x00000002afa67825 */ /* 0x000fc600078e0210 */
[----:B------:R2:W-:Y:S01]  /*22d0*/  STL.64 [R1+0xd0], R186 ;  /* 0x0000d0ba01007387 */ /* 0x0005e20000100a00 */
[----:B-1----:R-:W-:Y:S02]  /*22e0*/  IMAD R5, R5, R6, RZ ;  /* 0x0000000605057224 */ /* 0x002fe400078e02ff */
[----:B------:R-:W-:Y:S01]  /*22f0*/  IMAD R6, R188, 0xc, RZ ;  /* 0x0000000cbc067824 */ /* 0x000fe200078e02ff */
[----:B------:R-:W-:Y:S01]  /*2300*/  STL.64 [R1+0xc8], R194 ;  /* 0x0000c8c201007387 */ /* 0x000fe20000100a00 */
[----:B------:R-:W-:-:S04]  /*2310*/  IMAD.WIDE R182, R185, 0x2, R16 ;  /* 0x00000002b9b67825 */ /* 0x000fc800078e0210 */
[----:B0-----:R-:W-:-:S04]  /*2320*/  IMAD.WIDE R190, R165, 0x2, R20 ;  /* 0x00000002a5be7825 */ /* 0x001fc800078e0214 */
[C---:B--2---:R-:W-:Y:S01]  /*2330*/  IMAD.WIDE R186, R153.reuse, 0x2, R16 ;  /* 0x0000000299ba7825 */ /* 0x044fe200078e0210 */
[----:B------:R0:W-:Y:S03]  /*2340*/  STL.64 [R1+0xc0], R190 ;  /* 0x0000c0be01007387 */ /* 0x0001e60000100a00 */
[----:B------:R-:W-:Y:S01]  /*2350*/  IMAD.WIDE R152, R153, 0x2, R20 ;  /* 0x0000000299987825 */ /* 0x000fe200078e0214 */
[----:B------:R1:W-:Y:S03]  /*2360*/  STL.64 [R1+0xb8], R186 ;  /* 0x0000b8ba01007387 */ /* 0x0003e60000100a00 */
[--C-:B------:R-:W-:Y:S01]  /*2370*/  IMAD.WIDE R10, R245, 0x2, R16.reuse ;  /* 0x00000002f50a7825 */ /* 0x100fe200078e0210 */
[----:B------:R2:W-:Y:S03]  /*2380*/  STL.64 [R1+0xb0], R152 ;  /* 0x0000b09801007387 */ /* 0x0005e60000100a00 */
[----:B------:R-:W-:-:S04]  /*2390*/  IMAD.WIDE R242, R241, 0x2, R16 ;  /* 0x00000002f1f27825 */ /* 0x000fc800078e0210 */
[----:B0-----:R-:W-:-:S04]  /*23a0*/  IMAD.WIDE R190, R19, 0x2, R16 ;  /* 0x0000000213be7825 */ /* 0x001fc800078e0210 */
[----:B-1----:R-:W-:Y:S01]  /*23b0*/  IMAD.WIDE R186, R19, 0x2, R20 ;  /* 0x0000000213ba7825 */ /* 0x002fe200078e0214 */
[----:B------:R-:W-:Y:S03]  /*23c0*/  STL.64 [R1+0xa8], R190 ;  /* 0x0000a8be01007387 */ /* 0x000fe60000100a00 */
[C---:B--2---:R-:W-:Y:S01]  /*23d0*/  IMAD.WIDE R152, R15.reuse, 0x2, R16 ;  /* 0x000000020f987825 */ /* 0x044fe200078e0210 */
[----:B------:R-:W-:Y:S03]  /*23e0*/  STL.64 [R1+0xa0], R186 ;  /* 0x0000a0ba01007387 */ /* 0x000fe60000100a00 */
[----:B------:R-:W-:Y:S01]  /*23f0*/  IMAD.WIDE R18, R15, 0x2, R20 ;  /* 0x000000020f127825 */ /* 0x000fe200078e0214 */
[----:B------:R0:W-:Y:S03]  /*2400*/  STL.64 [R1+0x98], R152 ;  /* 0x0000989801007387 */ /* 0x0001e60000100a00 */
[--C-:B------:R-:W-:Y:S01]  /*2410*/  IMAD.WIDE R14, R13, 0x2, R16.reuse ;  /* 0x000000020d0e7825 */ /* 0x100fe200078e0210 */
[----:B------:R1:W-:Y:S03]  /*2420*/  STL.64 [R1+0x90], R18 ;  /* 0x0000901201007387 */ /* 0x0003e60000100a00 */
[--C-:B------:R-:W-:Y:S01]  /*2430*/  IMAD.WIDE R238, R237, 0x2, R16.reuse ;  /* 0x00000002edee7825 */ /* 0x100fe200078e0210 */
[----:B------:R2:W-:Y:S03]  /*2440*/  STL.64 [R1+0x88], R14 ;  /* 0x0000880e01007387 */ /* 0x0005e60000100a00 */
[----:B------:R-:W-:-:S04]  /*2450*/  IMAD.WIDE R234, R233, 0x2, R16 ;  /* 0x00000002e9ea7825 */ /* 0x000fc800078e0210 */
[----:B0-----:R-:W-:-:S04]  /*2460*/  IMAD.WIDE R152, R13, 0x2, R20 ;  /* 0x000000020d987825 */ /* 0x001fc800078e0214 */
[C---:B-1----:R-:W-:Y:S01]  /*2470*/  IMAD.WIDE R18, R12.reuse, 0x2, R16 ;  /* 0x000000020c127825 */ /* 0x042fe200078e0210 */
[----:B------:R-:W-:Y:S03]  /*2480*/  STL.64 [R1+0x58], R152 ;  /* 0x0000589801007387 */ /* 0x000fe60000100a00 */
[----:B--2---:R-:W-:Y:S01]  /*2490*/  IMAD.WIDE R14, R12, 0x2, R20 ;  /* 0x000000020c0e7825 */ /* 0x004fe200078e0214 */
        /* <DEDUP_REMOVED lines=18> */
[----:B------:R0:W-:Y:S03]  /*25c0*/  STL.64 [R1+0x18], R14 ;  /* 0x0000180e01007387 */ /* 0x0001e60000100a00 */
[----:B--2---:R-:W-:Y:S01]  /*25d0*/  IMAD.WIDE R8, R7, 0x2, R20 ;  /* 0x0000000207087825 */ /* 0x004fe200078e0214 */
[----:B------:R0:W-:Y:S03]  /*25e0*/  STL.64 [R1+0x10], R12 ;  /* 0x0000100c01007387 */ /* 0x0001e60000100a00 */
[--C-:B------:R-:W-:Y:S01]  /*25f0*/  IMAD.WIDE R6, R248, 0x2, R16.reuse ;  /* 0x00000002f8067825 */ /* 0x100fe200078e0210 */
[----:B------:R0:W-:Y:S03]  /*2600*/  STL.64 [R1+0x8], R8 ;  /* 0x0000080801007387 */ /* 0x0001e60000100a00 */
[--C-:B------:R-:W-:Y:S01]  /*2610*/  IMAD.WIDE R214, R212, 0x2, R16.reuse ;  /* 0x00000002d4d67825 */ /* 0x100fe200078e0210 */
[----:B------:R0:W-:Y:S03]  /*2620*/  STL.64 [R1], R6 ;  /* 0x0000000601007387 */ /* 0x0001e60000100a00 */
[----:B------:R-:W-:-:S04]  /*2630*/  IMAD.WIDE R210, R208, 0x2, R16 ;  /* 0x00000002d0d27825 */ /* 0x000fc800078e0210 */
        /* <DEDUP_REMOVED lines=25> */
[----:B------:R-:W-:Y:S02]  /*27d0*/  IMAD.U32 R186, RZ, RZ, UR18 ;  /* 0x00000012ffba7e24 */ /* 0x000fe4000f8e00ff */
[----:B------:R-:W-:Y:S02]  /*27e0*/  IMAD.U32 R187, RZ, RZ, UR19 ;  /* 0x00000013ffbb7e24 */ /* 0x000fe4000f8e00ff */
[----:B------:R-:W-:Y:S01]  /*27f0*/  IMAD.U32 R4, RZ, RZ, UR7 ;  /* 0x00000007ff047e24 */ /* 0x000fe2000f8e00ff */
[----:B0-----:R-:W-:-:S06]  /*2800*/  UMOV UR7, 0x80000020 ;  /* 0x8000002000077882 */ /* 0x001fcc0000000000 */
.L_x_1:
[----:B------:R-:W-:Y:S01]  /*2810*/  ISETP.GT.AND P2, PT, R4, RZ, PT ;  /* 0x000000ff0400720c */ /* 0x000fe20003f44270 */
[----:B------:R-:W-:Y:S01]  /*2820*/  STL [R1+0x260], R176 ;  /* 0x000260b001007387 */ /* 0x000fe20000100800 */
[-C--:B-----5:R-:W-:Y:S02]  /*2830*/  IADD3 R8, P1, R20, R186.reuse, RZ ;  /* 0x000000ba14087210 */ /* 0x0a0fe40007f3e0ff */
[----:B------:R-:W-:Y:S01]  /*2840*/  IADD3 R6, P0, R16, R186, RZ ;  /* 0x000000ba10067210 */ /* 0x000fe20007f1e0ff */
[----:B------:R-:W-:Y:S01]  /*2850*/  STL.64 [R1+0x258], R160 ;  /* 0x000258a001007387 */ /* 0x000fe20000100a00 */
[----:B------:R-:W-:Y:S01]  /*2860*/  PRMT R153, RZ, 0x7610, R153 ;  /* 0x00007610ff997816 */ /* 0x000fe20000000099 */
[--C-:B------:R-:W-:Y:S01]  /*2870*/  IMAD.X R9, R21, 0x1, R187.reuse, P1 ;  /* 0x0000000115097824 */ /* 0x100fe200008e06bb */
[----:B------:R-:W-:Y:S01]  /*2880*/  PRMT R156, RZ, 0x7610, R156 ;  /* 0x00007610ff9c7816 */ /* 0x000fe2000000009c */
[----:B------:R-:W-:Y:S01]  /*2890*/  IMAD.X R7, R17, 0x1, R187, P0 ;  /* 0x0000000111077824 */ /* 0x000fe200000e06bb */
[----:B------:R-:W-:Y:S01]  /*28a0*/  ISETP.GT.AND P3, PT, R4, 0x1, PT ;  /* 0x000000010400780c */ /* 0x000fe20003f64270 */
[----:B------:R-:W-:Y:S04]  /*28b0*/  STL.64 [R1+0x250], R168 ;  /* 0x000250a801007387 */ /* 0x000fe80000100a00 */
[----:B------:R0:W2:Y:S01]  /*28c0*/  @P2 LDG.E.U16 R153, desc[UR14][R8.64] ;  /* 0x0000000e08992981 */ /* 0x0000a2000c1e1500 */
[----:B------:R-:W-:-:S03]  /*28d0*/  PRMT R247, RZ, 0x7610, R247 ;  /* 0x00007610fff77816 */ /* 0x000fc600000000f7 */
[----:B------:R-:W-:Y:S04]  /*28e0*/  STL [R1+0x24c], R172 ;  /* 0x00024cac01007387 */ /* 0x000fe80000100800 */
[----:B------:R1:W3:Y:S01]  /*28f0*/  @P2 LDG.E.U16 R156, desc[UR14][R6.64] ;  /* 0x0000000e069c2981 */ /* 0x0002e2000c1e1500 */
[----:B0-----:R-:W-:-:S03]  /*2900*/  IADD3 R8, P1, R188, R186, RZ ;  /* 0x000000babc087210 */ /* 0x001fc60007f3e0ff */
[----:B------:R-:W-:Y:S04]  /*2910*/  STL [R1+0x14c], R3 ;  /* 0x00014c0301007387 */ /* 0x000fe80000100800 */
[----:B------:R-:W-:Y:S01]  /*2920*/  STL [R1+0x148], R2 ;  /* 0x0001480201007387 */ /* 0x000fe20000100800 */
[----:B-1----:R-:W-:Y:S01]  /*2930*/  IADD3 R6, P0, R190, R186, RZ ;  /* 0x000000babe067210 */ /* 0x002fe20007f1e0ff */
[----:B------:R-:W-:Y:S02]  /*2940*/  IMAD.X R9, R189, 0x1, R187, P1 ;  /* 0x00000001bd097824 */ /* 0x000fe400008e06bb */
[----:B------:R-:W-:Y:S01]  /*2950*/  STL [R1+0x144], R0 ;  /* 0x0001440001007387 */ /* 0x000fe20000100800 */
[----:B------:R-:W-:-:S03]  /*2960*/  ISETP.GT.AND P2, PT, R4, 0x2, PT ;  /* 0x000000020400780c */ /* 0x000fc60003f44270 */
[----:B------:R0:W-:Y:S01]  /*2970*/  STL [R1+0x248], R0 ;  /* 0x0002480001007387 */ /* 0x0001e20000100800 */
[----:B------:R-:W-:-:S03]  /*2980*/  IMAD.X R7, R191, 0x1, R187, P0 ;  /* 0x00000001bf077824 */ /* 0x000fc600000e06bb */
[----:B------:R1:W4:Y:S01]  /*2990*/  @P3 LDG.E.U16 R247, desc[UR14][R8.64] ;  /* 0x0000000e08f73981 */ /* 0x000322000c1e1500 */
[----:B------:R-:W-:Y:S02]  /*29a0*/  PRMT R250, RZ, 0x7610, R250 ;  /* 0x00007610fffa7816 */ /* 0x000fe400000000fa */
[----:B------:R-:W-:Y:S01]  /*29b0*/  PRMT R181, RZ, 0x7610, R181 ;  /* 0x00007610ffb57816 */ /* 0x000fe200000000b5 */
[----:B------:R-:W-:Y:S01]  /*29c0*/  STL [R1+0x154], R20 ;  /* 0x0001541401007387 */ /* 0x000fe20000100800 */
[----:B0-----:R-:W-:Y:S02]  /*29d0*/  PRMT R0, RZ, 0x7610, R0 ;  /* 0x00007610ff007816 */ /* 0x001fe40000000000 */
[----:B------:R-:W-:Y:S01]  /*29e0*/  PRMT R177, RZ, 0x7610, R177 ;  /* 0x00007610ffb17816 */ /* 0x000fe200000000b1 */
[----:B------:R-:W-:Y:S01]  /*29f0*/  STL [R1+0x150], R21 ;  /* 0x0001501501007387 */ /* 0x000fe20000100800 */
[----:B-1----:R-:W-:-:S03]  /*2a00*/  IADD3 R8, P1, R192, R186, RZ ;  /* 0x000000bac0087210 */ /* 0x002fc60007f3e0ff */
[----:B------:R0:W4:Y:S02]  /*2a10*/  @P3 LDG.E.U16 R0, desc[UR14][R6.64] ;  /* 0x0000000e06003981 */ /* 0x000124000c1e1500 */
[--C-:B------:R-:W-:Y:S01]  /*2a20*/  IMAD.X R9, R193, 0x1, R187.reuse, P1 ;  /* 0x00000001c1097824 */ /* 0x100fe200008e06bb */
[----:B------:R-:W-:Y:S01]  /*2a30*/  ISETP.GT.AND P3, PT, R4, 0x3, PT ;  /* 0x000000030400780c */ /* 0x000fe20003f64270 */
[----:B------:R-:W-:Y:S04]  /*2a40*/  STL [R1+0x15c], R16 ;  /* 0x00015c1001007387 */ /* 0x000fe80000100800 */
[----:B------:R1:W2:Y:S01]  /*2a50*/  @P2 LDG.E.U16 R250, desc[UR14][R8.64] ;  /* 0x0000000e08fa2981 */ /* 0x0002a2000c1e1500 */
[-C--:B0-----:R-:W-:Y:S02]  /*2a60*/  IADD3 R6, P0, R194, R186.reuse, RZ ;  /* 0x000000bac2067210 */ /* 0x081fe40007f1e0ff */
[----:B------:R-:W-:Y:S01]  /*2a70*/  PRMT R176, RZ, 0x7610, R176 ;  /* 0x00007610ffb07816 */ /* 0x000fe200000000b0 */
[----:B------:R-:W-:Y:S02]  /*2a80*/  STL [R1+0x158], R17 ;  /* 0x0001581101007387 */ /* 0x000fe40000100800 */
[----:B------:R-:W-:Y:S01]  /*2a90*/  IMAD.X R7, R195, 0x1, R187, P0 ;  /* 0x00000001c3077824 */ /* 0x000fe200000e06bb */
[----:B-1----:R-:W-:-:S04]  /*2aa0*/  IADD3 R8, P1, R196, R186, RZ ;  /* 0x000000bac4087210 */ /* 0x002fc80007f3e0ff */
[----:B------:R0:W3:Y:S01]  /*2ab0*/  @P2 LDG.E.U16 R181, desc[UR14][R6.64] ;  /* 0x0000000e06b52981 */ /* 0x0000e2000c1e1500 */
[----:B------:R-:W-:Y:S01]  /*2ac0*/  IMAD.X R9, R197, 0x1, R187, P1 ;  /* 0x00000001c5097824 */ /* 0x000fe200008e06bb */
[----:B0-----:R-:W-:-:S04]  /*2ad0*/  IADD3 R6, P0, R198, R186, RZ ;  /* 0x000000bac6067210 */ /* 0x001fc80007f1e0ff */
[----:B------:R0:W4:Y:S01]  /*2ae0*/  @P3 LDG.E.U16 R177, desc[UR14][R8.64] ;  /* 0x0000000e08b13981 */ /* 0x000122000c1e1500 */
[----:B------:R-:W-:Y:S01]  /*2af0*/  IMAD.X R7, R199, 0x1, R187, P0 ;  /* 0x00000001c7077824 */ /* 0x000fe200000e06bb */
[----:B------:R-:W-:-:S04]  /*2b00*/  ISETP.GT.AND P2, PT, R4, 0x4, PT ;  /* 0x000000040400780c */ /* 0x000fc80003f44270 */
[----:B------:R1:W4:Y:S01]  /*2b10*/  @P3 LDG.E.U16 R176, desc[UR14][R6.64] ;  /* 0x0000000e06b03981 */ /* 0x000322000c1e1500 */
[----:B0-----:R-:W-:Y:S02]  /*2b20*/  IADD3 R8, P1, R200, R186, RZ ;  /* 0x000000bac8087210 */ /* 0x001fe40007f3e0ff */
[----:B------:R-:W-:-:S03]  /*2b30*/  PRMT R173, RZ, 0x7610, R173 ;  /* 0x00007610ffad7816 */ /* 0x000fc600000000ad */
[--C-:B------:R-:W-:Y:S01]  /*2b40*/  IMAD.X R9, R201, 0x1, R187.reuse, P1 ;  /* 0x00000001c9097824 */ /* 0x100fe200008e06bb */
[----:B------:R-:W-:Y:S02]  /*2b50*/  ISETP.GT.AND P3, PT, R4, 0x5, PT ;  /* 0x000000050400780c */ /* 0x000fe40003f64270 */
[----:B-1----:R-:W-:Y:S02]  /*2b60*/  IADD3 R6, P0, R202, R186, RZ ;  /* 0x000000baca067210 */ /* 0x002fe40007f1e0ff */
[----:B------:R0:W4:Y:S01]  /*2b70*/  @P2 LDG.E.U16 R173, desc[UR14][R8.64] ;  /* 0x0000000e08ad2981 */ /* 0x000122000c1e1500 */
[----:B------:R-:W-:Y:S02]  /*2b80*/  PRMT R172, RZ, 0x7610, R172 ;  /* 0x00007610ffac7816 */ /* 0x000fe400000000ac */
[----:B------:R-:W-:Y:S01]  /*2b90*/  IMAD.X R7, R203, 0x1, R187, P0 ;  /* 0x00000001cb077824 */ /* 0x000fe200000e06bb */
[----:B------:R-:W-:-:S04]  /*2ba0*/  PRMT R169, RZ, 0x7610, R169 ;  /* 0x00007610ffa97816 */ /* 0x000fc800000000a9 */
[----:B------:R1:W4:Y:S01]  /*2bb0*/  @P2 LDG.E.U16 R172, desc[UR14][R6.64] ;  /* 0x0000000e06ac2981 */ /* 0x000322000c1e1500 */
[----:B0-----:R-:W-:Y:S02]  /*2bc0*/  IADD3 R8, P1, R204, R186, RZ ;  /* 0x000000bacc087210 */ /* 0x001fe40007f3e0ff */
[----:B------:R-:W-:-:S03]  /*2bd0*/  ISETP.GT.AND P2, PT, R4, 0x6, PT ;  /* 0x000000060400780c */ /* 0x000fc60003f44270 */
[----:B------:R-:W-:-:S05]  /*2be0*/  IMAD.X R9, R205, 0x1, R187, P1 ;  /* 0x00000001cd097824 */ /* 0x000fca00008e06bb */
[----:B------:R0:W4:Y:S01]  /*2bf0*/  @P3 LDG.E.U16 R169, desc[UR14][R8.64] ;  /* 0x0000000e08a93981 */ /* 0x000122000c1e1500 */
[-C--:B-1----:R-:W-:Y:S02]  /*2c00*/  IADD3 R6, P0, R206, R186.reuse, RZ ;  /* 0x000000bace067210 */ /* 0x082fe40007f1e0ff */
[----:B------:R-:W-:Y:S02]  /*2c10*/  PRMT R12, RZ, 0x7610, R12 ;  /* 0x00007610ff0c7816 */ /* 0x000fe4000000000c */
[----:B------:R-:W-:Y:S02]  /*2c20*/  PRMT R13, RZ, 0x7610, R13 ;  /* 0x00007610ff0d7816 */ /* 0x000fe4000000000d */
[----:B0-----:R-:W-:Y:S01]  /*2c30*/  IADD3 R8, P1, R208, R186, RZ ;  /* 0x000000bad0087210 */ /* 0x001fe20007f3e0ff */
[----:B------:R-:W-:-:S04]  /*2c40*/  IMAD.X R7, R207, 0x1, R187, P0 ;  /* 0x00000001cf077824 */ /* 0x000fc800000e06bb */
[----:B------:R-:W-:Y:S01]  /*2c50*/  IMAD.X R9, R209, 0x1, R187, P1 ;  /* 0x00000001d1097824 */ /* 0x000fe200008e06bb */
[----:B------:R0:W4:Y:S04]  /*2c60*/  @P3 LDG.E.U16 R13, desc[UR14][R6.64] ;  /* 0x0000000e060d3981 */ /* 0x000128000c1e1500 */
[----:B------:R1:W4:Y:S04]  /*2c70*/  @P2 LDG.E.U16 R12, desc[UR14][R8.64] ;  /* 0x0000000e080c2981 */ /* 0x000328000c1e1500 */
[----:B------:R-:W-:Y:S04]  /*2c80*/  STL [R1+0x164], R188 ;  /* 0x000164bc01007387 */ /* 0x000fe80000100800 */
        /* <DEDUP_REMOVED lines=13> */
[----:B------:R1:W-:Y:S04]  /*2d60*/  STL [R1+0x19c], R202 ;  /* 0x00019cca01007387 */ /* 0x0003e80000100800 */
[----:B------:R-:W-:Y:S04]  /*2d70*/  STL [R1+0x198], R203 ;  /* 0x000198cb01007387 */ /* 0x000fe80000100800 */
[----:B------:R-:W-:Y:S01]  /*2d80*/  STL [R1+0x1a4], R204 ;  /* 0x0001a4cc01007387 */ /* 0x000fe20000100800 */
[----:B0-----:R-:W-:-:S02]  /*2d90*/  IADD3 R6, P0, R210, R186, RZ ;  /* 0x000000bad2067210 */ /* 0x001fc40007f1e0ff */
[----:B------:R-:W-:-:S03]  /*2da0*/  ISETP.GT.AND P3, PT, R4, 0x7, PT ;  /* 0x000000070400780c */ /* 0x000fc60003f64270 */
[----:B------:R-:W-:Y:S01]  /*2db0*/  IMAD.X R7, R211, 0x1, R187, P0 ;  /* 0x00000001d3077824 */ /* 0x000fe200000e06bb */
[----:B-1----:R-:W-:Y:S02]  /*2dc0*/  PRMT R202, RZ, 0x7610, R202 ;  /* 0x00007610ffca7816 */ /* 0x002fe400000000ca */
[----:B------:R-:W-:Y:S02]  /*2dd0*/  IADD3 R8, P1, R212, R186, RZ ;  /* 0x000000bad4087210 */ /* 0x000fe40007f3e0ff */
[----:B------:R-:W-:-:S03]  /*2de0*/  PRMT R152, RZ, 0x7610, R152 ;  /* 0x00007610ff987816 */ /* 0x000fc60000000098 */
[----:B------:R-:W-:Y:S01]  /*2df0*/  IMAD.X R9, R213, 0x1, R187, P1 ;  /* 0x00000001d5097824 */ /* 0x000fe200008e06bb */
[----:B------:R-:W-:Y:S01]  /*2e00*/  PRMT R168, RZ, 0x7610, R168 ;  /* 0x00007610ffa87816 */ /* 0x000fe200000000a8 */
[----:B--2---:R-:W-:Y:S04]  /*2e10*/  STL [R1+0x10c], R250 ;  /* 0x00010cfa01007387 */ /* 0x004fe80000100800 */
[----:B------:R-:W-:Y:S04]  /*2e20*/  STL [R1+0x1a0], R205 ;  /* 0x0001a0cd01007387 */ /* 0x000fe80000100800 */
[----:B---3--:R-:W-:Y:S04]  /*2e30*/  STL [R1+0x108], R181 ;  /* 0x000108b501007387 */ /* 0x008fe80000100800 */
[----:B------:R-:W-:Y:S04]  /*2e40*/  STL [R1+0x1ac], R206 ;  /* 0x0001acce01007387 */ /* 0x000fe80000100800 */
[----:B------:R-:W-:Y:S04]  /*2e50*/  STL [R1+0x1a8], R207 ;  /* 0x0001a8cf01007387 */ /* 0x000fe80000100800 */
[----:B------:R-:W-:Y:S04]  /*2e60*/  STL [R1+0x1b4], R208 ;  /* 0x0001b4d001007387 */ /* 0x000fe80000100800 */
[----:B----4-:R-:W-:Y:S04]  /*2e70*/  STL [R1+0x104], R177 ;  /* 0x000104b101007387 */ /* 0x010fe80000100800 */
[----:B------:R-:W-:Y:S04]  /*2e80*/  STL [R1+0x1b0], R209 ;  /* 0x0001b0d101007387 */ /* 0x000fe80000100800 */
[----:B------:R-:W-:Y:S04]  /*2e90*/  STL [R1+0x100], R176 ;  /* 0x000100b001007387 */ /* 0x000fe80000100800 */
[----:B------:R0:W-:Y:S02]  /*2ea0*/  STL [R1+0x1bc], R210 ;  /* 0x0001bcd201007387 */ /* 0x0001e40000100800 */
[----:B0-----:R-:W-:-:S06]  /*2eb0*/  PRMT R210, RZ, 0x7610, R210 ;  /* 0x00007610ffd27816 */ /* 0x001fcc00000000d2 */
[----:B------:R0:W2:Y:S01]  /*2ec0*/  @P2 LDG.E.U16 R210, desc[UR14][R6.64] ;  /* 0x0000000e06d22981 */ /* 0x0000a2000c1e1500 */
[----:B------:R-:W-:Y:S02]  /*2ed0*/  ISETP.GT.AND P2, PT, R4, 0x8, PT ;  /* 0x000000080400780c */ /* 0x000fe40003f44270 */
[----:B0-----:R-:W-:-:S05]  /*2ee0*/  IADD3 R6, P0, R214, R186, RZ ;  /* 0x000000bad6067210 */ /* 0x001fca0007f1e0ff */
[----:B------:R-:W-:Y:S01]  /*2ef0*/  IMAD.X R7, R215, 0x1, R187, P0 ;  /* 0x00000001d7077824 */ /* 0x000fe200000e06bb */
[----:B------:R-:W-:-:S04]  /*2f00*/  PRMT R205, RZ, 0x7610, R205 ;  /* 0x00007610ffcd7816 */ /* 0x000fc800000000cd */
[----:B------:R0:W3:Y:S04]  /*2f10*/  @P3 LDG.E.U16 R202, desc[UR14][R6.64] ;  /* 0x0000000e06ca3981 */ /* 0x0000e8000c1e1500 */
[----:B------:R-:W4:Y:S01]  /*2f20*/  @P3 LDG.E.U16 R205, desc[UR14][R8.64] ;  /* 0x0000000e08cd3981 */ /* 0x000f22000c1e1500 */
[----:B0-----:R-:W-:Y:S02]  /*2f30*/  IADD3 R6, P0, R218, R186, RZ ;  /* 0x000000bada067210 */ /* 0x001fe40007f1e0ff */
[----:B------:R-:W-:-:S03]  /*2f40*/  ISETP.GT.AND P3, PT, R4, 0x9, PT ;  /* 0x000000090400780c */ /* 0x000fc60003f64270 */
[----:B------:R-:W-:Y:S01]  /*2f50*/  IMAD.X R7, R219, 0x1, R187, P0 ;  /* 0x00000001db077824 */ /* 0x000fe200000e06bb */
[----:B------:R-:W-:Y:S04]  /*2f60*/  STL [R1+0x1b8], R211 ;  /* 0x0001b8d301007387 */ /* 0x000fe80000100800 */
[----:B------:R0:W3:Y:S04]  /*2f70*/  @P2 LDG.E.U16 R152, desc[UR14][R6.64] ;  /* 0x0000000e06982981 */ /* 0x0000e8000c1e1500 */
[----:B------:R-:W-:Y:S01]  /*2f80*/  STL [R1+0xec], R12 ;  /* 0x0000ec0c01007387 */ /* 0x000fe20000100800 */
[----:B0-----:R-:W-:-:S03]  /*2f90*/  IADD3 R6, P0, R222, R186, RZ ;  /* 0x000000bade067210 */ /* 0x001fc60007f1e0ff */
[----:B------:R0:W-:Y:S04]  /*2fa0*/  STL [R1+0xf0], R13 ;  /* 0x0000f00d01007387 */ /* 0x0001e80000100800 */
[----:B------:R-:W3:Y:S01]  /*2fb0*/  LDL.64 R176, [R1+0x8] ;  /* 0x0000080001b07983 */ /* 0x000ee20000100a00 */
[----:B------:R-:W-:-:S03]  /*2fc0*/  IMAD.X R7, R223, 0x1, R187, P0 ;  /* 0x00000001df077824 */ /* 0x000fc600000e06bb */
[----:B0-----:R-:W3:Y:S04]  /*2fd0*/  LDL.64 R12, [R1] ;  /* 0x00000000010c7983 */ /* 0x001ee80000100a00 */
[----:B------:R-:W3:Y:S04]  /*2fe0*/  @P3 LDG.E.U16 R168, desc[UR14][R6.64] ;  /* 0x0000000e06a83981 */ /* 0x000ee8000c1e1500 */
[----:B------:R-:W-:Y:S04]  /*2ff0*/  STL [R1+0xf8], R172 ;  /* 0x0000f8ac01007387 */ /* 0x000fe80000100800 */
[----:B------:R0:W-:Y:S04]  /*3000*/  STL [R1+0xfc], R173 ;  /* 0x0000fcad01007387 */ /* 0x0001e80000100800 */
[----:B0-----:R-:W3:Y:S01]  /*3010*/  LDL.64 R172, [R1+0x10] ;  /* 0x0000100001ac7983 */ /* 0x001ee20000100a00 */
[----:B------:R-:W-:-:S02]  /*3020*/  IADD3 R8, P1, R216, R186, RZ ;  /* 0x000000bad8087210 */ /* 0x000fc40007f3e0ff */
[----:B------:R-:W-:-:S03]  /*3030*/  PRMT R19, RZ, 0x7610, R19 ;  /* 0x00007610ff137816 */ /* 0x000fc60000000013 */
[----:B------:R-:W-:-:S05]  /*3040*/  IMAD.X R9, R217, 0x1, R187, P1 ;  /* 0x00000001d9097824 */ /* 0x000fca00008e06bb */
[----:B------:R0:W3:Y:S01]  /*3050*/  @P2 LDG.E.U16 R19, desc[UR14][R8.64] ;  /* 0x0000000e08132981 */ /* 0x0000e2000c1e1500 */
[----:B------:R-:W-:Y:S02]  /*3060*/  PRMT R246, RZ, 0x7610, R246 ;  /* 0x00007610fff67816 */ /* 0x000fe400000000f6 */
[----:B0-----:R-:W-:Y:S02]  /*3070*/  IADD3 R8, P1, R220, R186, RZ ;  /* 0x000000badc087210 */ /* 0x001fe40007f3e0ff */
[----:B------:R-:W-:-:S03]  /*3080*/  ISETP.GT.AND P2, PT, R4, 0xa, PT ;  /* 0x0000000a0400780c */ /* 0x000fc60003f44270 */
        /* <DEDUP_REMOVED lines=8> */
[----:B------:R-:W-:Y:S01]  /*3110*/  PRMT R160, RZ, 0x7610, R160 ;  /* 0x00007610ffa07816 */ /* 0x000fe200000000a0 */
[----:B--2---:R-:W-:Y:S04]  /*3120*/  STL [R1+0x1c0], R210 ;  /* 0x0001c0d201007387 */ /* 0x004fe80000100800 */
[----:B------:R-:W-:Y:S04]  /*3130*/  STL [R1+0x1c8], R212 ;  /* 0x0001c8d401007387 */ /* 0x000fe80000100800 */
[----:B------:R-:W-:Y:S04]  /*3140*/  STL [R1+0x1c4], R213 ;  /* 0x0001c4d501007387 */ /* 0x000fe80000100800 */
[----:B------:R-:W-:Y:S04]  /*3150*/  STL [R1+0x1d0], R214 ;  /* 0x0001d0d601007387 */ /* 0x000fe80000100800 */
[----:B------:R-:W-:Y:S04]  /*3160*/  STL [R1+0x1cc], R215 ;  /* 0x0001ccd701007387 */ /* 0x000fe80000100800 */
[----:B------:R-:W-:Y:S04]  /*3170*/  STL [R1+0xf4], R169 ;  /* 0x0000f4a901007387 */ /* 0x000fe80000100800 */
[----:B----4-:R-:W-:Y:S04]  /*3180*/  STL [R1+0x1d4], R205 ;  /* 0x0001d4cd01007387 */ /* 0x010fe80000100800 */
[----:B---3--:R-:W-:Y:S04]  /*3190*/  STL [R1+0x1d8], R202 ;  /* 0x0001d8ca01007387 */ /* 0x008fe80000100800 */
[----:B------:R-:W-:Y:S04]  /*31a0*/  STL [R1+0x1e0], R216 ;  /* 0x0001e0d801007387 */ /* 0x000fe80000100800 */
[----:B------:R-:W-:Y:S04]  /*31b0*/  STL [R1+0x1dc], R217 ;  /* 0x0001dcd901007387 */ /* 0x000fe80000100800 */
[----:B------:R-:W-:Y:S04]  /*31c0*/  STL [R1+0x1e8], R218 ;  /* 0x0001e8da01007387 */ /* 0x000fe80000100800 */
[----:B------:R-:W-:Y:S04]  /*31d0*/  STL [R1+0x1e4], R219 ;  /* 0x0001e4db01007387 */ /* 0x000fe80000100800 */
[----:B------:R-:W-:Y:S04]  /*31e0*/  STL [R1+0x1f0], R220 ;  /* 0x0001f0dc01007387 */ /* 0x000fe80000100800 */
[----:B------:R-:W-:Y:S01]  /*31f0*/  STL [R1+0x1ec], R221 ;  /* 0x0001ecdd01007387 */ /* 0x000fe20000100800 */
[----:B0-----:R-:W-:-:S03]  /*3200*/  IADD3 R8, P1, R176, R186, RZ ;  /* 0x000000bab0087210 */ /* 0x001fc60007f3e0ff */
[----:B------:R-:W-:Y:S01]  /*3210*/  STL [R1+0x1f8], R222 ;  /* 0x0001f8de01007387 */ /* 0x000fe20000100800 */
[----:B------:R-:W-:-:S03]  /*3220*/  IADD3 R6, P0, R12, R186, RZ ;  /* 0x000000ba0c067210 */ /* 0x000fc60007f1e0ff */
[----:B------:R-:W-:Y:S01]  /*3230*/  STL [R1+0x1f4], R223 ;  /* 0x0001f4df01007387 */ /* 0x000fe20000100800 */
[----:B------:R-:W-:-:S03]  /*3240*/  IMAD.X R9, R177, 0x1, R187, P1 ;  /* 0x00000001b1097824 */ /* 0x000fc600008e06bb */
[----:B------:R0:W-:Y:S01]  /*3250*/  STL [R1+0x60], R168 ;  /* 0x000060a801007387 */ /* 0x0001e20000100800 */
[----:B------:R-:W-:-:S03]  /*3260*/  IMAD.X R7, R13, 0x1, R187, P0 ;  /* 0x000000010d077824 */ /* 0x000fc600000e06bb */
[----:B------:R-:W2:Y:S04]  /*3270*/  @P3 LDG.E.U16 R160, desc[UR14][R8.64] ;  /* 0x0000000e08a03981 */ /* 0x000ea8000c1e1500 */
[----:B------:R1:W3:Y:S04]  /*3280*/  @P2 LDG.E.U16 R161, desc[UR14][R6.64] ;  /* 0x0000000e06a12981 */ /* 0x0002e8000c1e1500 */
[----:B0-----:R-:W4:Y:S04]  /*3290*/  LDL.64 R168, [R1+0x18] ;  /* 0x0000180001a87983 */ /* 0x001f280000100a00 */
[----:B------:R-:W-:Y:S04]  /*32a0*/  STL [R1+0x200], R248 ;  /* 0x000200f801007387 */ /* 0x000fe80000100800 */
[----:B------:R-:W-:Y:S01]  /*32b0*/  STL [R1+0x1fc], R249 ;  /* 0x0001fcf901007387 */ /* 0x000fe20000100800 */
[----:B-1----:R-:W-:-:S03]  /*32c0*/  IADD3 R6, P0, R172, R186, RZ ;  /* 0x000000baac067210 */ /* 0x002fc60007f1e0ff */
[----:B------:R-:W4:Y:S01]  /*32d0*/  LDL.64 R12, [R1+0x20] ;  /* 0x00002000010c7983 */ /* 0x000f220000100a00 */
[----:B------:R-:W-:Y:S01]  /*32e0*/  PRMT R210, RZ, 0x7610, R210 ;  /* 0x00007610ffd27816 */ /* 0x000fe200000000d2 */
[----:B------:R-:W-:Y:S01]  /*32f0*/  IMAD.X R7, R173, 0x1, R187, P0 ;  /* 0x00000001ad077824 */ /* 0x000fe200000e06bb */
[----:B------:R-:W-:Y:S01]  /*3300*/  ISETP.GT.AND P2, PT, R4, 0xc, PT ;  /* 0x0000000c0400780c */ /* 0x000fe20003f44270 */
[----:B------:R-:W4:Y:S04]  /*3310*/  LDL.LU R176, [R1+0x260] ;  /* 0x0002600001b07983 */ /* 0x000f280000300800 */
[----:B------:R0:W4:Y:S01]  /*3320*/  @P3 LDG.E.U16 R210, desc[UR14][R6.64] ;  /* 0x0000000e06d23981 */ /* 0x000122000c1e1500 */
[----:B------:R-:W-:-:S03]  /*3330*/  PRMT R223, RZ, 0x7610, R223 ;  /* 0x00007610ffdf7816 */ /* 0x000fc600000000df */
[----:B------:R-:W4:Y:S01]  /*3340*/  LDL.64 R172, [R1+0x28] ;  /* 0x0000280001ac7983 */ /* 0x000f220000100a00 */
[----:B------:R-:W-:-:S03]  /*3350*/  PRMT R212, RZ, 0x7610, R212 ;  /* 0x00007610ffd47816 */ /* 0x000fc600000000d4 */
[----:B--2---:R-:W-:Y:S04]  /*3360*/  STL [R1+0xe0], R160 ;  /* 0x0000e0a001007387 */ /* 0x004fe80000100800 */
[----:B---3--:R1:W-:Y:S01]  /*3370*/  STL [R1+0xe4], R161 ;  /* 0x0000e4a101007387 */ /* 0x0083e20000100800 */
[----:B----4-:R-:W-:-:S05]  /*3380*/  IADD3 R8, P1, R168, R186, RZ ;  /* 0x000000baa8087210 */ /* 0x010fca0007f3e0ff */
[----:B------:R-:W-:Y:S01]  /*3390*/  IMAD.X R9, R169, 0x1, R187, P1 ;  /* 0x00000001a9097824 */ /* 0x000fe200008e06bb */
[----:B-1----:R-:W2:Y:S04]  /*33a0*/  LDL.64 R160, [R1+0x30] ;  /* 0x0000300001a07983 */ /* 0x002ea80000100a00 */
[----:B------:R1:W3:Y:S01]  /*33b0*/  @P2 LDG.E.U16 R223, desc[UR14][R8.64] ;  /* 0x0000000e08df2981 */ /* 0x0002e2000c1e1500 */
[----:B0-----:R-:W-:-:S05]  /*33c0*/  IADD3 R6, P0, R12, R186, RZ ;  /* 0x000000ba0c067210 */ /* 0x001fca0007f1e0ff */
[----:B------:R-:W-:Y:S01]  /*33d0*/  IMAD.X R7, R13, 0x1, R187, P0 ;  /* 0x000000010d077824 */ /* 0x000fe200000e06bb */
[----:B------:R-:W-:Y:S04]  /*33e0*/  STL [R1+0x20c], R210 ;  /* 0x00020cd201007387 */ /* 0x000fe80000100800 */
[----:B------:R2:W4:Y:S04]  /*33f0*/  @P2 LDG.E.U16 R212, desc[UR14][R6.64] ;  /* 0x0000000e06d42981 */ /* 0x000528000c1e1500 */
[----:B------:R-:W4:Y:S04]  /*3400*/  LDL.64 R168, [R1+0x38] ;  /* 0x0000380001a87983 */ /* 0x000f280000100a00 */
[----:B------:R-:W4:Y:S01]  /*3410*/  LDL.64 R12, [R1+0x40] ;  /* 0x00004000010c7983 */ /* 0x000f220000100a00 */
[----:B------:R-:W-:-:S02]  /*3420*/  ISETP.GT.AND P3, PT, R4, 0xd, PT ;  /* 0x0000000d0400780c */ /* 0x000fc40003f64270 */
[----:B-1----:R-:W-:Y:S02]  /*3430*/  IADD3 R8, P1, R172, R186, RZ ;  /* 0x000000baac087210 */ /* 0x002fe40007f3e0ff */
[----:B------:R-:W-:Y:S02]  /*3440*/  PRMT R217, RZ, 0x7610, R217 ;  /* 0x00007610ffd97816 */ /* 0x000fe400000000d9 */
[----:B------:R-:W-:Y:S01]  /*3450*/  PRMT R202, RZ, 0x7610, R202 ;  /* 0x00007610ffca7816 */ /* 0x000fe200000000ca */
[----:B------:R-:W-:Y:S01]  /*3460*/  IMAD.X R9, R173, 0x1, R187, P1 ;  /* 0x00000001ad097824 */ /* 0x000fe200008e06bb */
[----:B------:R-:W-:-:S05]  /*3470*/  ISETP.GT.AND P2, PT, R4, 0xe, PT ;  /* 0x0000000e0400780c */ /* 0x000fca0003f44270 */
[----:B------:R0:W4:Y:S01]  /*3480*/  @P3 LDG.E.U16 R217, desc[UR14][R8.64] ;  /* 0x0000000e08d93981 */ /* 0x000122000c1e1500 */
[----:B------:R-:W-:Y:S02]  /*3490*/  PRMT R211, RZ, 0x7610, R211 ;  /* 0x00007610ffd37816 */ /* 0x000fe400000000d3 */
[----:B------:R-:W-:Y:S02]  /*34a0*/  PRMT R208, RZ, 0x7610, R208 ;  /* 0x00007610ffd07816 */ /* 0x000fe400000000d0 */
[----:B--2---:R-:W-:Y:S01]  /*34b0*/  IADD3 R6, P0, R160, R186, RZ ;  /* 0x000000baa0067210 */ /* 0x004fe20007f1e0ff */
[----:B---3--:R-:W-:Y:S04]  /*34c0*/  STL [R1+0x204], R223 ;  /* 0x000204df01007387 */ /* 0x008fe80000100800 */
[----:B------:R-:W-:-:S05]  /*34d0*/  IMAD.X R7, R161, 0x1, R187, P0 ;  /* 0x00000001a1077824 */ /* 0x000fca00000e06bb */
[----:B------:R1:W2:Y:S04]  /*34e0*/  @P3 LDG.E.U16 R202, desc[UR14][R6.64] ;  /* 0x0000000e06ca3981 */ /* 0x0002a8000c1e1500 */
[----:B----4-:R-:W-:Y:S04]  /*34f0*/  STL [R1+0x208], R212 ;  /* 0x000208d401007387 */ /* 0x010fe80000100800 */
[----:B------:R-:W-:Y:S01]  /*3500*/  STL [R1+0xe8], R171 ;  /* 0x0000e8ab01007387 */ /* 0x000fe20000100800 */
[----:B0-----:R-:W-:-:S03]  /*3510*/  IADD3 R8, P1, R168, R186, RZ ;  /* 0x000000baa8087210 */ /* 0x001fc60007f3e0ff */
[----:B------:R-:W3:Y:S01]  /*3520*/  LDL.64 R172, [R1+0x48] ;  /* 0x0000480001ac7983 */ /* 0x000ee20000100a00 */
[----:B-1----:R-:W-:-:S03]  /*3530*/  IADD3 R6, P0, R12, R186, RZ ;  /* 0x000000ba0c067210 */ /* 0x002fc60007f1e0ff */
[----:B------:R-:W4:Y:S01]  /*3540*/  LDL.64 R160, [R1+0x50] ;  /* 0x0000500001a07983 */ /* 0x000f220000100a00 */
[--C-:B------:R-:W-:Y:S02]  /*3550*/  IMAD.X R9, R169, 0x1, R187.reuse, P1 ;  /* 0x00000001a9097824 */ /* 0x100fe400008e06bb */
[----:B------:R-:W-:-:S03]  /*3560*/  IMAD.X R7, R13, 0x1, R187, P0 ;  /* 0x000000010d077824 */ /* 0x000fc600000e06bb */
[----:B------:R3:W4:Y:S04]  /*3570*/  @P2 LDG.E.U16 R211, desc[UR14][R8.64] ;  /* 0x0000000e08d32981 */ /* 0x000728000c1e1500 */
[----:B------:R4:W4:Y:S01]  /*3580*/  @P2 LDG.E.U16 R208, desc[UR14][R6.64] ;  /* 0x0000000e06d02981 */ /* 0x000922000c1e1500 */
[----:B------:R-:W-:-:S03]  /*3590*/  ISETP.GT.AND P3, PT, R4, 0xf, PT ;  /* 0x0000000f0400780c */ /* 0x000fc60003f64270 */
[----:B------:R-:W-:Y:S01]  /*35a0*/  STL [R1+0x210], R217 ;  /* 0x000210d901007387 */ /* 0x000fe20000100800 */
[----:B------:R-:W-:Y:S02]  /*35b0*/  PRMT R203, RZ, 0x7610, R203 ;  /* 0x00007610ffcb7816 */ /* 0x000fe400000000cb */
[----:B------:R-:W-:Y:S01]  /*35c0*/  PRMT R200, RZ, 0x7610, R200 ;  /* 0x00007610ffc87816 */ /* 0x000fe200000000c8 */
[----:B--2---:R-:W-:Y:S04]  /*35d0*/  STL [R1+0x214], R202 ;  /* 0x000214ca01007387 */ /* 0x004fe80000100800 */
[----:B------:R-:W2:Y:S04]  /*35e0*/  LDL.64 R12, [R1+0x88] ;  /* 0x00008800010c7983 */ /* 0x000ea80000100a00 */
[----:B------:R-:W2:Y:S01]  /*35f0*/  LDL.64 R168, [R1+0x58] ;  /* 0x0000580001a87983 */ /* 0x000ea20000100a00 */
[----:B---3--:R-:W-:-:S02]  /*3600*/  IADD3 R8, P1, R172, R186, RZ ;  /* 0x000000baac087210 */ /* 0x008fc40007f3e0ff */
[----:B----4-:R-:W-:-:S03]  /*3610*/  IADD3 R6, P0, R160, R186, RZ ;  /* 0x000000baa0067210 */ /* 0x010fc60007f1e0ff */
[--C-:B------:R-:W-:Y:S02]  /*3620*/  IMAD.X R9, R173, 0x1, R187.reuse, P1 ;  /* 0x00000001ad097824 */ /* 0x100fe400008e06bb */
[----:B------:R-:W-:-:S03]  /*3630*/  IMAD.X R7, R161, 0x1, R187, P0 ;  /* 0x00000001a1077824 */ /* 0x000fc600000e06bb */
[----:B------:R-:W3:Y:S04]  /*3640*/  @P3 LDG.E.U16 R203, desc[UR14][R8.64] ;  /* 0x0000000e08cb3981 */ /* 0x000ee8000c1e1500 */
[----:B------:R-:W-:Y:S04]  /*3650*/  STL [R1+0x218], R211 ;  /* 0x000218d301007387 */ /* 0x000fe80000100800 */
[----:B------:R2:W4:Y:S04]  /*3660*/  @P3 LDG.E.U16 R200, desc[UR14][R6.64] ;  /* 0x0000000e06c83981 */ /* 0x000528000c1e1500 */
[----:B------:R-:W-:Y:S04]  /*3670*/  STL [R1+0x21c], R208 ;  /* 0x00021cd001007387 */ /* 0x000fe80000100800 */
[----:B------:R-:W4:Y:S01]  /*3680*/  LDL.64 R160, [R1+0x98] ;  /* 0x0000980001a07983 */ /* 0x000f220000100a00 */
[----:B------:R-:W-:-:S03]  /*3690*/  ISETP.GT.AND P2, PT, R4, 0x10, PT ;  /* 0x000000100400780c */ /* 0x000fc60003f44270 */
[----:B------:R-:W4:Y:S01]  /*36a0*/  LDL.64 R172, [R1+0x90] ;  /* 0x0000900001ac7983 */ /* 0x000f220000100a00 */
[----:B------:R-:W-:Y:S02]  /*36b0*/  PRMT R18, RZ, 0x7610, R18 ;  /* 0x00007610ff127816 */ /* 0x000fe40000000012 */
[----:B------:R-:W-:Y:S02]  /*36c0*/  ISETP.GT.AND P3, PT, R4, 0x11, PT ;  /* 0x000000110400780c */ /* 0x000fe40003f64270 */
[----:B------:R-:W-:Y:S02]  /*36d0*/  PRMT R249, RZ, 0x7610, R249 ;  /* 0x00007610fff97816 */ /* 0x000fe400000000f9 */
[-C--:B--2---:R-:W-:Y:S02]  /*36e0*/  IADD3 R6, P0, R12, R186.reuse, RZ ;  /* 0x000000ba0c067210 */ /* 0x084fe40007f1e0ff */
[----:B------:R-:W-:-:S03]  /*36f0*/  IADD3 R8, P1, R168, R186, RZ ;  /* 0x000000baa8087210 */ /* 0x000fc60007f3e0ff */
[--C-:B------:R-:W-:Y:S02]  /*3700*/  IMAD.X R7, R13, 0x1, R187.reuse, P0 ;  /* 0x000000010d077824 */ /* 0x100fe400000e06bb */
[----:B------:R-:W-:-:S03]  /*3710*/  IMAD.X R9, R169, 0x1, R187, P1 ;  /* 0x00000001a9097824 */ /* 0x000fc600008e06bb */
[----:B------:R0:W2:Y:S04]  /*3720*/  @P2 LDG.E.U16 R18, desc[UR14][R6.64] ;  /* 0x0000000e06122981 */ /* 0x0000a8000c1e1500 */
[----:B---3--:R-:W-:Y:S04]  /*3730*/  STL [R1+0x220], R203 ;  /* 0x000220cb01007387 */ /* 0x008fe80000100800 */
[----:B----4-:R1:W-:Y:S04]  /*3740*/  STL [R1+0x224], R200 ;  /* 0x000224c801007387 */ /* 0x0103e80000100800 */
[----:B------:R-:W3:Y:S04]  /*3750*/  LDL.64 R168, [R1+0xa0] ;  /* 0x0000a00001a87983 */ /* 0x000ee80000100a00 */
[----:B------:R-:W4:Y:S01]  /*3760*/  LDL.64 R12, [R1+0xa8] ;  /* 0x0000a800010c7983 */ /* 0x000f220000100a00 */
[----:B0-----:R-:W-:-:S05]  /*3770*/  IADD3 R6, P0, R160, R186, RZ ;  /* 0x000000baa0067210 */ /* 0x001fca0007f1e0ff */
[----:B------:R-:W-:Y:S01]  /*3780*/  IMAD.X R7, R161, 0x1, R187, P0 ;  /* 0x00000001a1077824 */ /* 0x000fe200000e06bb */
[----:B------:R-:W-:Y:S01]  /*3790*/  PRMT R15, RZ, 0x7610, R15 ;  /* 0x00007610ff0f7816 */ /* 0x000fe2000000000f */
[----:B------:R-:W2:Y:S04]  /*37a0*/  LDL.64 R160, [R1+0xb0] ;  /* 0x0000b00001a07983 */ /* 0x000ea80000100a00 */
[----:B------:R-:W2:Y:S04]  /*37b0*/  @P3 LDG.E.U16 R249, desc[UR14][R6.64] ;  /* 0x0000000e06f93981 */ /* 0x000ea8000c1e1500 */
[----:B------:R0:W2:Y:S01]  /*37c0*/  @P2 LDG.E.U16 R15, desc[UR14][R8.64] ;  /* 0x0000000e080f2981 */ /* 0x0000a2000c1e1500 */
[----:B------:R-:W-:-:S02]  /*37d0*/  PRMT R165, RZ, 0x7610, R165 ;  /* 0x00007610ffa57816 */ /* 0x000fc400000000a5 */
[----:B0-----:R-:W-:Y:S02]  /*37e0*/  IADD3 R8, P1, R172, R186, RZ ;  /* 0x000000baac087210 */ /* 0x001fe40007f3e0ff */
[----:B------:R-:W-:-:S03]  /*37f0*/  ISETP.GT.AND P2, PT, R4, 0x12, PT ;  /* 0x000000120400780c */ /* 0x000fc60003f44270 */
[----:B------:R-:W-:Y:S01]  /*3800*/  IMAD.X R9, R173, 0x1, R187, P1 ;  /* 0x00000001ad097824 */ /* 0x000fe200008e06bb */
[----:B-1----:R-:W-:Y:S01]  /*3810*/  PRMT R200, RZ, 0x7610, R200 ;  /* 0x00007610ffc87816 */ /* 0x002fe200000000c8 */
[----:B------:R-:W2:Y:S04]  /*3820*/  LDL.64 R172, [R1+0xb8] ;  /* 0x0000b80001ac7983 */ /* 0x000ea80000100a00 */
[----:B------:R3:W2:Y:S01]  /*3830*/  @P3 LDG.E.U16 R165, desc[UR14][R8.64] ;  /* 0x0000000e08a53981 */ /* 0x0006a2000c1e1500 */
[----:B------:R-:W-:Y:S02]  /*3840*/  PRMT R216, RZ, 0x7610, R216 ;  /* 0x00007610ffd87816 */ /* 0x000fe400000000d8 */
[-C--:B---3--:R-:W-:Y:S02]  /*3850*/  IADD3 R8, P1, R168, R186.reuse, RZ ;  /* 0x000000baa8087210 */ /* 0x088fe40007f3e0ff */
[----:B----4-:R-:W-:-:S03]  /*3860*/  IADD3 R6, P0, R12, R186, RZ ;  /* 0x000000ba0c067210 */ /* 0x010fc60007f1e0ff */
[--C-:B------:R-:W-:Y:S02]  /*3870*/  IMAD.X R9, R169, 0x1, R187.reuse, P1 ;  /* 0x00000001a9097824 */ /* 0x100fe400008e06bb */
[----:B------:R-:W-:-:S03]  /*3880*/  IMAD.X R7, R13, 0x1, R187, P0 ;  /* 0x000000010d077824 */ /* 0x000fc600000e06bb */
[----:B------:R0:W3:Y:S04]  /*3890*/  @P2 LDG.E.U16 R200, desc[UR14][R8.64] ;  /* 0x0000000e08c82981 */ /* 0x0000e8000c1e1500 */
[----:B------:R1:W4:Y:S04]  /*38a0*/  @P2 LDG.E.U16 R216, desc[UR14][R6.64] ;  /* 0x0000000e06d82981 */ /* 0x000328000c1e1500 */
[----:B--2---:R-:W-:Y:S04]  /*38b0*/  STL [R1+0x23c], R249 ;  /* 0x00023cf901007387 */ /* 0x004fe80000100800 */
[----:B------:R-:W2:Y:S01]  /*38c0*/  LDL.64 R168, [R1+0xc0] ;  /* 0x0000c00001a87983 */ /* 0x000ea20000100a00 */
[----:B------:R-:W-:Y:S01]  /*38d0*/  ISETP.GT.AND P3, PT, R4, 0x13, PT ;  /* 0x000000130400780c */ /* 0x000fe20003f64270 */
[----:B------:R-:W-:Y:S01]  /*38e0*/  IMAD.MOV.U32 R217, RZ, RZ, R161 ;  /* 0x000000ffffd97224 */ /* 0x000fe200078e00a1 */
[----:B0-----:R-:W-:Y:S01]  /*38f0*/  IADD3 R8, P0, R160, R186, RZ ;  /* 0x000000baa0087210 */ /* 0x001fe20007f1e0ff */
[----:B------:R-:W2:Y:S01]  /*3900*/  LDL.64 R12, [R1+0xc8] ;  /* 0x0000c800010c7983 */ /* 0x000ea20000100a00 */
[----:B------:R-:W-:-:S03]  /*3910*/  PRMT R212, RZ, 0x7610, R212 ;  /* 0x00007610ffd47816 */ /* 0x000fc600000000d4 */
[----:B------:R-:W-:Y:S01]  /*3920*/  IMAD.X R9, R217, 0x1, R187, P0 ;  /* 0x00000001d9097824 */ /* 0x000fe200000e06bb */
[----:B------:R-:W-:Y:S02]  /*3930*/  ISETP.GT.AND P0, PT, R4, 0x14, PT ;  /* 0x000000140400780c */ /* 0x000fe40003f04270 */
[----:B------:R-:W-:-:S03]  /*3940*/  PRMT R223, RZ, 0x7610, R223 ;  /* 0x00007610ffdf7816 */ /* 0x000fc600000000df */
[----:B------:R2:W2:Y:S01]  /*3950*/  @P3 LDG.E.U16 R212, desc[UR14][R8.64] ;  /* 0x0000000e08d43981 */ /* 0x0004a2000c1e1500 */
[----:B-1----:R-:W-:Y:S02]  /*3960*/  IADD3 R6, P1, R172, R186, RZ ;  /* 0x000000baac067210 */ /* 0x002fe40007f3e0ff */
[----:B------:R-:W-:-:S03]  /*3970*/  PRMT R220, RZ, 0x7610, R220 ;  /* 0x00007610ffdc7816 */ /* 0x000fc600000000dc */
[----:B------:R-:W-:-:S05]  /*3980*/  IMAD.X R7, R173, 0x1, R187, P1 ;  /* 0x00000001ad077824 */ /* 0x000fca00008e06bb */
[----:B------:R0:W2:Y:S04]  /*3990*/  @P3 LDG.E.U16 R223, desc[UR14][R6.64] ;  /* 0x0000000e06df3981 */ /* 0x0000a8000c1e1500 */
[----:B---3--:R-:W-:Y:S04]  /*39a0*/  STL [R1+0x228], R200 ;  /* 0x000228c801007387 */ /* 0x008fe80000100800 */
[----:B----4-:R1:W-:Y:S01]  /*39b0*/  STL [R1+0x22c], R216 ;  /* 0x00022cd801007387 */ /* 0x0103e20000100800 */
[----:B--2---:R-:W-:Y:S01]  /*39c0*/  IADD3 R8, P2, R168, R186, RZ ;  /* 0x000000baa8087210 */ /* 0x004fe20007f5e0ff */
[----:B-1----:R-:W-:-:S02]  /*39d0*/  IMAD.MOV.U32 R216, RZ, RZ, R160 ;  /* 0x000000ffffd87224 */ /* 0x002fc400078e00a0 */
[----:B------:R-:W2:Y:S02]  /*39e0*/  LDL.LU.64 R160, [R1+0x258] ;  /* 0x0002580001a07983 */ /* 0x000ea40000300a00 */
[----:B------:R-:W-:Y:S02]  /*39f0*/  IMAD.X R9, R169, 0x1, R187, P2 ;  /* 0x00000001a9097824 */ /* 0x000fe400010e06bb */
[----:B------:R-:W3:Y:S04]  /*3a00*/  LDL.64 R216, [R1+0xd8] ;  /* 0x0000d80001d87983 */ /* 0x000ee80000100a00 */
[----:B------:R-:W4:Y:S04]  /*3a10*/  LDL.64 R172, [R1+0xd0] ;  /* 0x0000d00001ac7983 */ /* 0x000f280000100a00 */
[----:B------:R-:W2:Y:S01]  /*3a20*/  @P0 LDG.E.U16 R220, desc[UR14][R8.64] ;  /* 0x0000000e08dc0981 */ /* 0x000ea2000c1e1500 */
[----:B0-----:R-:W-:-:S03]  /*3a30*/  IADD3 R6, P1, R12, R186, RZ ;  /* 0x000000ba0c067210 */ /* 0x001fc60007f3e0ff */
[----:B------:R0:W-:Y:S02]  /*3a40*/  STL [R1+0x230], R212 ;  /* 0x000230d401007387 */ /* 0x0001e40000100800 */
[----:B------:R-:W-:Y:S02]  /*3a50*/  IMAD.X R7, R13, 0x1, R187, P1 ;  /* 0x000000010d077824 */ /* 0x000fe400008e06bb */
[----:B------:R-:W-:Y:S04]  /*3a60*/  STL [R1+0x84], R165 ;  /* 0x000084a501007387 */ /* 0x000fe80000100800 */
[----:B------:R-:W-:Y:S04]  /*3a70*/  STL [R1+0x234], R223 ;  /* 0x000234df01007387 */ /* 0x000fe80000100800 */
[----:B------:R-:W2:Y:S01]  /*3a80*/  LDL.LU.64 R168, [R1+0x250] ;  /* 0x0002500001a87983 */ /* 0x000ea20000300a00 */
[----:B------:R-:W-:-:S02]  /*3a90*/  ISETP.GT.AND P3, PT, R4, 0x15, PT ;  /* 0x000000150400780c */ /* 0x000fc40003f64270 */
[----:B------:R-:W-:Y:S02]  /*3aa0*/  PRMT R221, RZ, 0x7610, R221 ;  /* 0x00007610ffdd7816 */ /* 0x000fe400000000dd */
[C---:B------:R-:W-:Y:S02]  /*3ab0*/  ISETP.GT.AND P4, PT, R4.reuse, 0x16, PT ;  /* 0x000000160400780c */ /* 0x040fe40003f84270 */
[----:B------:R-:W-:Y:S02]  /*3ac0*/  PRMT R205, RZ, 0x7610, R205 ;  /* 0x00007610ffcd7816 */ /* 0x000fe400000000cd */
[----:B------:R1:W2:Y:S01]  /*3ad0*/  @P0 LDG.E.U16 R221, desc[UR14][R6.64] ;  /* 0x0000000e06dd0981 */ /* 0x0002a2000c1e1500 */
[----:B------:R-:W-:Y:S02]  /*3ae0*/  ISETP.GT.AND P0, PT, R4, 0x17, PT ;  /* 0x000000170400780c */ /* 0x000fe40003f04270 */
[----:B------:R-:W-:Y:S02]  /*3af0*/  PRMT R209, RZ, 0x7610, R209 ;  /* 0x00007610ffd17816 */ /* 0x000fe400000000d1 */
[----:B------:R-:W-:Y:S01]  /*3b00*/  PRMT R201, RZ, 0x7610, R201 ;  /* 0x00007610ffc97816 */ /* 0x000fe200000000c9 */
[----:B-1----:R-:W-:Y:S01]  /*3b10*/  IMAD.IADD R6, R224, 0x1, R186 ;  /* 0x00000001e0067824 */ /* 0x002fe200078e02ba */
[----:B------:R-:W-:-:S02]  /*3b20*/  PRMT R198, RZ, 0x7610, R198 ;  /* 0x00007610ffc67816 */ /* 0x000fc400000000c6 */
[----:B------:R-:W-:Y:S02]  /*3b30*/  PRMT R206, RZ, 0x7610, R206 ;  /* 0x00007610ffce7816 */ /* 0x000fe400000000ce */
[----:B------:R-:W-:Y:S02]  /*3b40*/  PRMT R14, RZ, 0x7610, R14 ;  /* 0x00007610ff0e7816 */ /* 0x000fe4000000000e */
[----:B------:R-:W-:Y:S02]  /*3b50*/  PRMT R222, RZ, 0x7610, R222 ;  /* 0x00007610ffde7816 */ /* 0x000fe400000000de */
[----:B------:R-:W-:Y:S02]  /*3b60*/  PRMT R208, RZ, 0x7610, R208 ;  /* 0x00007610ffd07816 */ /* 0x000fe400000000d0 */
[----:B------:R-:W-:Y:S02]  /*3b70*/  PRMT R203, RZ, 0x7610, R203 ;  /* 0x00007610ffcb7816 */ /* 0x000fe400000000cb */
[----:B------:R-:W-:-:S02]  /*3b80*/  PRMT R211, RZ, 0x7610, R211 ;  /* 0x00007610ffd37816 */ /* 0x000fc400000000d3 */
[----:B------:R-:W-:Y:S02]  /*3b90*/  PRMT R248, RZ, 0x7610, R248 ;  /* 0x00007610fff87816 */ /* 0x000fe400000000f8 */
[----:B------:R-:W-:Y:S02]  /*3ba0*/  PRMT R252, RZ, 0x7610, R252 ;  /* 0x00007610fffc7816 */ /* 0x000fe400000000fc */
[----:B------:R-:W-:Y:S02]  /*3bb0*/  PRMT R218, RZ, 0x7610, R218 ;  /* 0x00007610ffda7816 */ /* 0x000fe400000000da */
[----:B------:R-:W-:Y:S01]  /*3bc0*/  PRMT R251, RZ, 0x7610, R251 ;  /* 0x00007610fffb7816 */ /* 0x000fe200000000fb */
[----:B------:R-:W1:Y:S01]  /*3bd0*/  S2R R219, SR_TID.X ;  /* 0x0000000000db7919 */ /* 0x000e620000002100 */
[----:B------:R-:W-:Y:S02]  /*3be0*/  PRMT R215, RZ, 0x7610, R215 ;  /* 0x00007610ffd77816 */ /* 0x000fe400000000d7 */
[----:B---3--:R-:W-:-:S02]  /*3bf0*/  IADD3 R12, P1, R216, R186, RZ ;  /* 0x000000bad80c7210 */ /* 0x008fc40007f3e0ff */
[----:B----4-:R-:W-:-:S03]  /*3c00*/  IADD3 R8, P2, R172, R186, RZ ;  /* 0x000000baac087210 */ /* 0x010fc60007f5e0ff */
[--C-:B------:R-:W-:Y:S01]  /*3c10*/  IMAD.X R13, R217, 0x1, R187.reuse, P1 ;  /* 0x00000001d90d7824 */ /* 0x100fe200008e06bb */
[----:B--2---:R-:W-:Y:S04]  /*3c20*/  STL [R1+0x238], R220 ;  /* 0x000238dc01007387 */ /* 0x004fe80000100800 */
[----:B------:R-:W2:Y:S04]  /*3c30*/  LDL.LU R172, [R1+0x24c] ;  /* 0x00024c0001ac7983 */ /* 0x000ea80000300800 */
[----:B------:R-:W3:Y:S04]  /*3c40*/  LDL.LU R217, [R1+0x64] ;  /* 0x0000640001d97983 */ /* 0x000ee80000300800 */
[----:B------:R-:W4:Y:S04]  /*3c50*/  LDL.LU R216, [R1+0x68] ;  /* 0x0000680001d87983 */ /* 0x000f280000300800 */
[----:B0-----:R-:W3:Y:S04]  /*3c60*/  LDL.LU R212, [R1+0x6c] ;  /* 0x00006c0001d47983 */ /* 0x001ee80000300800 */
[----:B------:R-:W2:Y:S01]  /*3c70*/  LDL.LU R202, [R1+0x70] ;  /* 0x0000700001ca7983 */ /* 0x000ea20000300800 */
[----:B------:R-:W-:Y:S01]  /*3c80*/  IMAD.X R9, R173, 0x1, R187, P2 ;  /* 0x00000001ad097824 */ /* 0x000fe200010e06bb */
[----:B------:R-:W-:-:S02]  /*3c90*/  IADD3 RZ, P2, R224, R186, RZ ;  /* 0x000000bae0ff7210 */ /* 0x000fc40007f5e0ff */
[----:B------:R-:W-:Y:S01]  /*3ca0*/  IADD3 RZ, P1, R226, R186, RZ ;  /* 0x000000bae2ff7210 */ /* 0x000fe20007f3e0ff */
[----:B------:R-:W4:Y:S02]  /*3cb0*/  LDL.LU R210, [R1+0x74] ;  /* 0x0000740001d27983 */ /* 0x000f240000300800 */
[----:B------:R-:W-:Y:S02]  /*3cc0*/  IMAD.X R7, R225, 0x1, R187, P2 ;  /* 0x00000001e1077824 */ /* 0x000fe400010e06bb */
[----:B------:R0:W3:Y:S04]  /*3cd0*/  @P3 LDG.E.U16 R205, desc[UR14][R8.64] ;  /* 0x0000000e08cd3981 */ /* 0x0000e8000c1e1500 */
[----:B------:R1:W3:Y:S01]  /*3ce0*/  @P4 LDG.E.U16 R209, desc[UR14][R6.64] ;  /* 0x0000000e06d14981 */ /* 0x0002e2000c1e1500 */
[----:B------:R-:W-:-:S02]  /*3cf0*/  PRMT R213, RZ, 0x7610, R213 ;  /* 0x00007610ffd57816 */ /* 0x000fc400000000d5 */
[----:B------:R-:W-:Y:S01]  /*3d00*/  PRMT R207, RZ, 0x7610, R207 ;  /* 0x00007610ffcf7816 */ /* 0x000fe200000000cf */
[----:B------:R-:W3:Y:S01]  /*3d10*/  LDL.LU R200, [R1+0x78] ;  /* 0x0000780001c87983 */ /* 0x000ee20000300800 */
[----:B0-----:R-:W-:Y:S01]  /*3d20*/  IMAD.X R9, R227, 0x1, R187, P1 ;  /* 0x00000001e3097824 */ /* 0x001fe200008e06bb */
[C---:B------:R-:W-:Y:S01]  /*3d30*/  IADD3 RZ, P1, R228.reuse, R186, RZ ;  /* 0x000000bae4ff7210 */ /* 0x040fe20007f3e0ff */
[----:B-1----:R-:W-:-:S04]  /*3d40*/  IMAD.IADD R6, R228, 0x1, R186 ;  /* 0x00000001e4067824 */ /* 0x002fc800078e02ba */
[----:B------:R-:W-:Y:S01]  /*3d50*/  IMAD.X R7, R229, 0x1, R187, P1 ;  /* 0x00000001e5077824 */ /* 0x000fe200008e06bb */
[----:B------:R-:W-:Y:S02]  /*3d60*/  IADD3 RZ, P1, R230, R186, RZ ;  /* 0x000000bae6ff7210 */ /* 0x000fe40007f3e0ff */
[----:B------:R-:W-:Y:S02]  /*3d70*/  ISETP.GT.AND P2, PT, R4, 0x18, PT ;  /* 0x000000180400780c */ /* 0x000fe40003f44270 */
[----:B------:R0:W3:Y:S01]  /*3d80*/  @P0 LDG.E.U16 R201, desc[UR14][R6.64] ;  /* 0x0000000e06c90981 */ /* 0x0000e2000c1e1500 */
[----:B------:R-:W-:-:S05]  /*3d90*/  IMAD.IADD R8, R226, 0x1, R186 ;  /* 0x00000001e2087824 */ /* 0x000fca00078e02ba */
[----:B------:R1:W3:Y:S01]  /*3da0*/  @P4 LDG.E.U16 R206, desc[UR14][R8.64] ;  /* 0x0000000e08ce4981 */ /* 0x0002e2000c1e1500 */
[----:B0-----:R-:W-:Y:S02]  /*3db0*/  IMAD.IADD R6, R230, 0x1, R186 ;  /* 0x00000001e6067824 */ /* 0x001fe400078e02ba */
[----:B------:R-:W-:Y:S01]  /*3dc0*/  IMAD.X R7, R231, 0x1, R187, P1 ;  /* 0x00000001e7077824 */ /* 0x000fe200008e06bb */
[----:B------:R-:W-:-:S04]  /*3dd0*/  IADD3 RZ, P1, R232, R186, RZ ;  /* 0x000000bae8ff7210 */ /* 0x000fc80007f3e0ff */
[----:B------:R0:W3:Y:S01]  /*3de0*/  @P0 LDG.E.U16 R198, desc[UR14][R6.64] ;  /* 0x0000000e06c60981 */ /* 0x0000e2000c1e1500 */
[----:B-1----:R-:W-:Y:S01]  /*3df0*/  IMAD.IADD R8, R232, 0x1, R186 ;  /* 0x00000001e8087824 */ /* 0x002fe200078e02ba */
[----:B------:R-:W-:Y:S01]  /*3e00*/  IADD3 RZ, P0, R234, R186, RZ ;  /* 0x000000baeaff7210 */ /* 0x000fe20007f1e0ff */
[----:B------:R-:W-:Y:S01]  /*3e10*/  IMAD.X R9, R233, 0x1, R187, P1 ;  /* 0x00000001e9097824 */ /* 0x000fe200008e06bb */
[----:B------:R-:W-:Y:S02]  /*3e20*/  ISETP.GT.AND P1, PT, R4, 0x19, PT ;  /* 0x000000190400780c */ /* 0x000fe40003f24270 */
[----:B0-----:R-:W-:-:S06]  /*3e30*/  PRMT R6, RZ, 0x7610, R6 ;  /* 0x00007610ff067816 */ /* 0x001fcc0000000006 */
[----:B------:R0:W3:Y:S02]  /*3e40*/  @P2 LDG.E.U16 R6, desc[UR14][R8.64] ;  /* 0x0000000e08062981 */ /* 0x0000e4000c1e1500 */
[----:B0-----:R-:W-:Y:S02]  /*3e50*/  IMAD.IADD R8, R234, 0x1, R186 ;  /* 0x00000001ea087824 */ /* 0x001fe400078e02ba */
[----:B------:R-:W-:Y:S01]  /*3e60*/  IMAD.X R9, R235, 0x1, R187, P0 ;  /* 0x00000001eb097824 */ /* 0x000fe200000e06bb */
[----:B------:R-:W-:-:S04]  /*3e70*/  IADD3 RZ, P0, R236, R186, RZ ;  /* 0x000000baecff7210 */ /* 0x000fc80007f1e0ff */
        /* <DEDUP_REMOVED lines=8> */
[----:B------:R0:W3:Y:S01]  /*3f00*/  @P1 LDG.E.U16 R208, desc[UR14][R8.64] ;  /* 0x0000000e08d01981 */ /* 0x0000e2000c1e1500 */
[----:B------:R-:W-:Y:S01]  /*3f10*/  ISETP.GT.AND P1, PT, R4, 0x1a, PT ;  /* 0x0000001a0400780c */ /* 0x000fe20003f24270 */
[----:B0-----:R-:W-:Y:S02]  /*3f20*/  IMAD.IADD R8, R240, 0x1, R186 ;  /* 0x00000001f0087824 */ /* 0x001fe400078e02ba */
[----:B------:R-:W-:Y:S01]  /*3f30*/  IMAD.X R9, R241, 0x1, R187, P0 ;  /* 0x00000001f1097824 */ /* 0x000fe200000e06bb */
[----:B------:R-:W-:-:S09]  /*3f40*/  IADD3 RZ, P0, R242, R186, RZ ;  /* 0x000000baf2ff7210 */ /* 0x000fd20007f1e0ff */
        /* <DEDUP_REMOVED lines=32> */
[----:B------:R-:W-:Y:S02]  /*4150*/  ISETP.GT.AND P1, PT, R4, 0x1e, PT ;  /* 0x0000001e0400780c */ /* 0x000fe40003f24270 */
[----:B------:R-:W-:Y:S02]  /*4160*/  LOP3.LUT R7, R219, 0x1f, RZ, 0xc0, !PT ;  /* 0x0000001fdb077812 */ /* 0x000fe400078ec0ff */
[----:B------:R-:W-:Y:S01]  /*4170*/  PRMT R204, RZ, 0x7610, R204 ;  /* 0x00007610ffcc7816 */ /* 0x000fe200000000cc */
[----:B0-----:R-:W-:Y:S02]  /*4180*/  IMAD.IADD R8, R178, 0x1, R186 ;  /* 0x00000001b2087824 */ /* 0x001fe400078e02ba */
[----:B------:R-:W-:Y:S01]  /*4190*/  IMAD.X R9, R179, 0x1, R187, P0 ;  /* 0x00000001b3097824 */ /* 0x000fe200000e06bb */
[----:B------:R-:W-:-:S05]  /*41a0*/  IADD3 RZ, P0, R162, R186, RZ ;  /* 0x000000baa2ff7210 */ /* 0x000fca0007f1e0ff */
[----:B------:R0:W3:Y:S01]  /*41b0*/  @P1 LDG.E.U16 R207, desc[UR14][R8.64] ;  /* 0x0000000e08cf1981 */ /* 0x0000e2000c1e1500 */
[----:B------:R-:W-:Y:S02]  /*41c0*/  ISETP.GE.AND P2, PT, R7, R4, PT ;  /* 0x000000040700720c */ /* 0x000fe40003f46270 */
[----:B------:R-:W1:Y:S01]  /*41d0*/  S2R R7, SR_TID.X ;  /* 0x0000000000077919 */ /* 0x000e620000002100 */
[----:B0-----:R-:W-:Y:S02]  /*41e0*/  IMAD.IADD R8, R162, 0x1, R186 ;  /* 0x00000001a2087824 */ /* 0x001fe400078e02ba */
[----:B------:R-:W-:Y:S01]  /*41f0*/  IMAD.X R9, R163, 0x1, R187, P0 ;  /* 0x00000001a3097824 */ /* 0x000fe200000e06bb */
[----:B------:R-:W-:-:S04]  /*4200*/  IADD3 RZ, P0, R158, R186, RZ ;  /* 0x000000ba9eff7210 */ /* 0x000fc80007f1e0ff */
[----:B------:R0:W3:Y:S01]  /*4210*/  @P1 LDG.E.U16 R204, desc[UR14][R8.64] ;  /* 0x0000000e08cc1981 */ /* 0x0000e2000c1e1500 */
[----:B------:R-:W-:Y:S02]  /*4220*/  ISETP.GT.AND P1, PT, R4, 0x1f, PT ;  /* 0x0000001f0400780c */ /* 0x000fe40003f24270 */
[----:B------:R-:W-:Y:S02]  /*4230*/  PRMT R199, RZ, 0x7610, R199 ;  /* 0x00007610ffc77816 */ /* 0x000fe400000000c7 */
[----:B------:R-:W-:Y:S01]  /*4240*/  PRMT R214, RZ, 0x7610, R214 ;  /* 0x00007610ffd67816 */ /* 0x000fe200000000d6 */
[----:B0-----:R-:W-:Y:S01]  /*4250*/  IMAD.IADD R8, R158, 0x1, R186 ;  /* 0x000000019e087824 */ /* 0x001fe200078e02ba */
[----:B------:R-:W-:Y:S01]  /*4260*/  PRMT R196, RZ, 0x7610, R196 ;  /* 0x00007610ffc47816 */ /* 0x000fe200000000c4 */
[----:B------:R-:W-:Y:S01]  /*4270*/  IMAD.X R9, R159, 0x1, R187, P0 ;  /* 0x000000019f097824 */ /* 0x000fe200000e06bb */
[C---:B------:R-:W-:Y:S02]  /*4280*/  IADD3 RZ, P0, R22.reuse, R186, RZ ;  /* 0x000000ba16ff7210 */ /* 0x040fe40007f1e0ff */
[----:B------:R-:W3:Y:S04]  /*4290*/  @P3 LDG.E.U16 R214, desc[UR14][R12.64] ;  /* 0x0000000e0cd63981 */ /* 0x000ee8000c1e1500 */
[----:B------:R0:W3:Y:S02]  /*42a0*/  @P1 LDG.E.U16 R199, desc[UR14][R8.64] ;  /* 0x0000000e08c71981 */ /* 0x0000e4000c1e1500 */
[----:B0-----:R-:W-:-:S02]  /*42b0*/  IMAD.IADD R8, R22, 0x1, R186 ;  /* 0x0000000116087824 */ /* 0x001fc400078e02ba */
[----:B------:R-:W-:-:S05]  /*42c0*/  IMAD.X R9, R23, 0x1, R187, P0 ;  /* 0x0000000117097824 */ /* 0x000fca00000e06bb */
[----:B------:R0:W3:Y:S01]  /*42d0*/  @P1 LDG.E.U16 R196, desc[UR14][R8.64] ;  /* 0x0000000e08c41981 */ /* 0x0000e2000c1e1500 */
[C---:B-1----:R-:W-:Y:S01]  /*42e0*/  IMAD.SHL.U32 R250, R7.reuse, 0x2, RZ ;  /* 0x0000000207fa7824 */ /* 0x042fe200078e00ff */
[----:B------:R-:W-:-:S04]  /*42f0*/  LOP3.LUT R7, R7, 0x40, RZ, 0xc0, !PT ;  /* 0x0000004007077812 */ /* 0x000fc800078ec0ff */
[----:B------:R-:W-:Y:S01]  /*4300*/  LOP3.LUT R250, R250, 0x7e, RZ, 0xc0, !PT ;  /* 0x0000007efafa7812 */ /* 0x000fe200078ec0ff */
[----:B------:R-:W-:-:S04]  /*4310*/  IMAD.MOV.U32 R181, RZ, RZ, R180 ;  /* 0x000000ffffb57224 */ /* 0x000fc800078e00b4 */
[----:B------:R-:W-:Y:S01]  /*4320*/  IMAD R250, R7, 0x40, R250 ;  /* 0x0000004007fa7824 */ /* 0x000fe200078e02fa */
[----:B------:R-:W-:Y:S01]  /*4330*/  BAR.SYNC.DEFER_BLOCKING 0x0 ;  /* 0x0000000000007b1d */ /* 0x000fe20000010000 */
[----:B------:R-:W-:Y:S02]  /*4340*/  IMAD.MOV.U32 R180, RZ, RZ, R157 ;  /* 0x000000ffffb47224 */ /* 0x000fe400078e009d */
[----:B------:R-:W-:Y:S02]  /*4350*/  IMAD.MOV.U32 R177, RZ, RZ, R176 ;  /* 0x000000ffffb17224 */ /* 0x000fe400078e00b0 */
[----:B------:R-:W-:Y:S01]  /*4360*/  IMAD.MOV.U32 R176, RZ, RZ, R160 ;  /* 0x000000ffffb07224 */ /* 0x000fe200078e00a0 */
[----:B------:R-:W-:Y:S01]  /*4370*/  STL.64 [R1+0x240], R224 ;  /* 0x000240e001007387 */ /* 0x000fe20000100a00 */
[----:B--2---:R-:W-:-:S03]  /*4380*/  IMAD.MOV.U32 R160, RZ, RZ, R202 ;  /* 0x000000ffffa07224 */ /* 0x004fc600078e00ca */
[----:B------:R-:W2:Y:S04]  /*4390*/  LDL.LU R157, [R1+0x7c] ;  /* 0x00007c00019d7983 */ /* 0x000ea80000300800 */
[----:B------:R1:W-:Y:S04]  /*43a0*/  STS.U16 [R250+UR12+0x2000], R156 ;  /* 0x0020009cfa007988 */ /* 0x0003e8000800040c */
[----:B------:R4:W-:Y:S04]  /*43b0*/  STS.U16 [R250+UR12], R153 ;  /* 0x00000099fa007988 */ /* 0x0009e8000800040c */
[----:B-1----:R-:W2:Y:S04]  /*43c0*/  LDL.LU R156, [R1+0x80] ;  /* 0x00008000019c7983 */ /* 0x002ea80000300800 */
[----:B------:R-:W2:Y:S04]  /*43d0*/  LDL.LU R202, [R1+0x114] ;  /* 0x0001140001ca7983 */ /* 0x000ea80000300800 */
[----:B----4-:R-:W4:Y:S04]  /*43e0*/  LDL.LU R153, [R1+0x118] ;  /* 0x0001180001997983 */ /* 0x010f280000300800 */
[----:B------:R1:W-:Y:S01]  /*43f0*/  STS.U16 [R250+UR12+0x400], R19 ;  /* 0x00040013fa007988 */ /* 0x0003e2000800040c */
[----:B------:R-:W-:-:S02]  /*4400*/  IMAD.MOV.U32 R13, RZ, RZ, R210 ;  /* 0x000000ffff0d7224 */ /* 0x000fc400078e00d2 */
[----:B---3--:R-:W-:Y:S01]  /*4410*/  IMAD.MOV.U32 R12, RZ, RZ, R200 ;  /* 0x000000ffff0c7224 */ /* 0x008fe200078e00c8 */
[----:B-1----:R-:W3:Y:S04]  /*4420*/  LDL.LU R19, [R1+0x11c] ;  /* 0x00011c0001137983 */ /* 0x002ee80000300800 */
[----:B------:R-:W3:Y:S04]  /*4430*/  LDL.LU R7, [R1+0x120] ;  /* 0x0001200001077983 */ /* 0x000ee80000300800 */
[----:B------:R-:W3:Y:S04]  /*4440*/  LDL.LU R210, [R1+0x124] ;  /* 0x0001240001d27983 */ /* 0x000ee80000300800 */
[----:B------:R-:W3:Y:S04]  /*4450*/  LDL.LU R200, [R1+0x128] ;  /* 0x0001280001c87983 */ /* 0x000ee80000300800 */
[----:B------:R4:W-:Y:S04]  /*4460*/  STS.U16 [R250+UR12+0x2400], R152 ;  /* 0x00240098fa007988 */ /* 0x0009e8000800040c */
[----:B------:R1:W-:Y:S01]  /*4470*/  STS.U16 [R250+UR12+0x800], R15 ;  /* 0x0008000ffa007988 */ /* 0x0003e2000800040c */
[----:B------:R-:W-:-:S02]  /*4480*/  IMAD.MOV.U32 R171, RZ, RZ, R170 ;  /* 0x000000ffffab7224 */ /* 0x000fc400078e00aa */
[----:B------:R-:W-:Y:S01]  /*4490*/  IMAD.MOV.U32 R170, RZ, RZ, R154 ;  /* 0x000000ffffaa7224 */ /* 0x000fe200078e009a */
[----:B------:R-:W-:Y:S01]  /*44a0*/  PRMT R197, RZ, 0x7610, R197 ;  /* 0x00007610ffc57816 */ /* 0x000fe200000000c5 */
[----:B------:R-:W-:Y:S02]  /*44b0*/  IMAD.MOV.U32 R165, RZ, RZ, R164 ;  /* 0x000000ffffa57224 */ /* 0x000fe400078e00a4 */
[----:B0-----:R-:W-:Y:S01]  /*44c0*/  IMAD.WIDE R8, R5, 0x2, R170 ;  /* 0x0000000205087825 */ /* 0x001fe200078e02aa */
[----:B------:R-:W-:-:S03]  /*44d0*/  PRMT R189, RZ, 0x7610, R189 ;  /* 0x00007610ffbd7816 */ /* 0x000fc600000000bd */
[----:B------:R-:W-:Y:S01]  /*44e0*/  IMAD.MOV.U32 R164, RZ, RZ, R155 ;  /* 0x000000ffffa47224 */ /* 0x000fe200078e009b */
[----:B------:R0:W3:Y:S01]  /*44f0*/  @!P2 LDG.E.U16 R197, desc[UR14][R8.64] ;  /* 0x0000000e08c5a981 */ /* 0x0000e2000c1e1500 */
[----:B------:R-:W-:Y:S02]  /*4500*/  PRMT R194, RZ, 0x7610, R194 ;  /* 0x00007610ffc27816 */ /* 0x000fe400000000c2 */
[----:B0-----:R-:W-:-:S05]  /*4510*/  IMAD.WIDE R8, R5, 0x2, R164 ;  /* 0x0000000205087825 */ /* 0x001fca00078e02a4 */
[----:B------:R0:W3:Y:S01]  /*4520*/  @!P2 LDG.E.U16 R189, desc[UR14][R8.64] ;  /* 0x0000000e08bda981 */ /* 0x0000e2000c1e1500 */
[----:B----4-:R-:W-:Y:S02]  /*4530*/  IMAD.MOV.U32 R152, RZ, RZ, R153 ;  /* 0x000000ffff987224 */ /* 0x010fe400078e0099 */
[----:B--2---:R-:W-:Y:S02]  /*4540*/  IMAD.MOV.U32 R153, RZ, RZ, R202 ;  /* 0x000000ffff997224 */ /* 0x004fe400078e00ca */
[----:B------:R-:W2:Y:S04]  /*4550*/  LDL.LU R202, [R1+0x12c] ;  /* 0x00012c0001ca7983 */ /* 0x000ea80000300800 */
[----:B-1----:R-:W4:Y:S01]  /*4560*/  LDL.LU R15, [R1+0x130] ;  /* 0x00013000010f7983 */ /* 0x002f220000300800 */
[----:B0-----:R-:W-:Y:S01]  /*4570*/  IMAD.WIDE R8, R5, 0x2, R180 ;  /* 0x0000000205087825 */ /* 0x001fe200078e02b4 */
[----:B------:R-:W-:-:S02]  /*4580*/  PRMT R16, RZ, 0x7610, R16 ;  /* 0x00007610ff107816 */ /* 0x000fc40000000010 */
[----:B------:R-:W-:Y:S01]  /*4590*/  PRMT R195, RZ, 0x7610, R195 ;  /* 0x00007610ffc37816 */ /* 0x000fe200000000c3 */
[----:B------:R-:W-:Y:S01]  /*45a0*/  IMAD.MOV.U32 R154, RZ, RZ, R168 ;  /* 0x000000ffff9a7224 */ /* 0x000fe200078e00a8 */
[----:B------:R0:W2:Y:S01]  /*45b0*/  @!P2 LDG.E.U16 R194, desc[UR14][R8.64] ;  /* 0x0000000e08c2a981 */ /* 0x0000a2000c1e1500 */
[----:B------:R-:W-:Y:S02]  /*45c0*/  IMAD.MOV.U32 R155, RZ, RZ, R161 ;  /* 0x000000ffff9b7224 */ /* 0x000fe400078e00a1 */
[----:B------:R-:W-:Y:S01]  /*45d0*/  IMAD.MOV.U32 R173, RZ, RZ, R172 ;  /* 0x000000ffffad7224 */ /* 0x000fe200078e00ac */
[----:B------:R-:W-:Y:S02]  /*45e0*/  PRMT R17, RZ, 0x7610, R17 ;  /* 0x00007610ff117816 */ /* 0x000fe40000000011 */
[----:B------:R-:W-:Y:S02]  /*45f0*/  PRMT R192, RZ, 0x7610, R192 ;  /* 0x00007610ffc07816 */ /* 0x000fe400000000c0 */
[----:B------:R-:W-:-:S02]  /*4600*/  PRMT R20, RZ, 0x7610, R20 ;  /* 0x00007610ff147816 */ /* 0x000fc40000000014 */
[----:B------:R-:W-:Y:S01]  /*4610*/  PRMT R193, RZ, 0x7610, R193 ;  /* 0x00007610ffc17816 */ /* 0x000fe200000000c1 */
[----:B0-----:R-:W-:Y:S01]  /*4620*/  IMAD.WIDE R8, R5, 0x2, R176 ;  /* 0x0000000205087825 */ /* 0x001fe200078e02b0 */
[----:B------:R-:W-:Y:S01]  /*4630*/  PRMT R21, RZ, 0x7610, R21 ;  /* 0x00007610ff157816 */ /* 0x000fe20000000015 */
[----:B------:R3:W-:Y:S04]  /*4640*/  STS.U16 [R250+UR12+0x2800], R18 ;  /* 0x00280012fa007988 */ /* 0x0007e8000800040c */
[----:B------:R0:W2:Y:S01]  /*4650*/  @!P2 LDG.E.U16 R16, desc[UR14][R8.64] ;  /* 0x0000000e0810a981 */ /* 0x0000a2000c1e1500 */
[----:B------:R-:W-:Y:S01]  /*4660*/  IMAD.MOV.U32 R172, RZ, RZ, R169 ;  /* 0x000000ffffac7224 */ /* 0x000fe200078e00a9 */
[----:B------:R-:W-:Y:S02]  /*4670*/  PRMT R190, RZ, 0x7610, R190 ;  /* 0x00007610ffbe7816 */ /* 0x000fe400000000be */
[----:B------:R1:W-:Y:S01]  /*4680*/  STS.U16 [R250+UR12+0xc00], R6 ;  /* 0x000c0006fa007988 */ /* 0x0003e2000800040c */
[----:B------:R-:W-:-:S02]  /*4690*/  PRMT R3, RZ, 0x7610, R3 ;  /* 0x00007610ff037816 */ /* 0x000fc40000000003 */
[----:B------:R-:W-:Y:S01]  /*46a0*/  LOP3.LUT R220, R250, 0x10, RZ, 0x3c, !PT ;  /* 0x00000010fadc7812 */ /* 0x000fe200078e3cff */
[----:B------:R-:W-:Y:S01]  /*46b0*/  STS.U16 [R250+UR12+0x2c00], R14 ;  /* 0x002c000efa007988 */ /* 0x000fe2000800040c */
[----:B0-----:R-:W-:Y:S01]  /*46c0*/  IMAD.WIDE R8, R5, 0x2, R154 ;  /* 0x0000000205087825 */ /* 0x001fe200078e029a */
[----:B------:R-:W-:Y:S02]  /*46d0*/  PRMT R191, RZ, 0x7610, R191 ;  /* 0x00007610ffbf7816 */ /* 0x000fe400000000bf */
[----:B------:R-:W2:Y:S04]  /*46e0*/  LDL.LU R249, [R1+0x84] ;  /* 0x0000840001f97983 */ /* 0x000ea80000300800 */
[----:B------:R0:W2:Y:S01]  /*46f0*/  @!P2 LDG.E.U16 R195, desc[UR14][R8.64] ;  /* 0x0000000e08c3a981 */ /* 0x0000a2000c1e1500 */
[----:B------:R-:W-:-:S02]  /*4700*/  IMAD.MOV.U32 R168, RZ, RZ, R216 ;  /* 0x000000ffffa87224 */ /* 0x000fc400078e00d8 */
[----:B------:R-:W-:Y:S02]  /*4710*/  IMAD.MOV.U32 R169, RZ, RZ, R217 ;  /* 0x000000ffffa97224 */ /* 0x000fe400078e00d9 */
[----:B0-----:R-:W-:-:S05]  /*4720*/  IMAD.WIDE R8, R5, 0x2, R172 ;  /* 0x0000000205087825 */ /* 0x001fca00078e02ac */
[----:B------:R0:W2:Y:S01]  /*4730*/  @!P2 LDG.E.U16 R17, desc[UR14][R8.64] ;  /* 0x0000000e0811a981 */ /* 0x0000a2000c1e1500 */
[----:B------:R-:W-:Y:S02]  /*4740*/  IMAD.MOV.U32 R161, RZ, RZ, R212 ;  /* 0x000000ffffa17224 */ /* 0x000fe400078e00d4 */
[----:B0-----:R-:W-:-:S05]  /*4750*/  IMAD.WIDE R8, R5, 0x2, R168 ;  /* 0x0000000205087825 */ /* 0x001fca00078e02a8 */
[----:B------:R0:W2:Y:S02]  /*4760*/  @!P2 LDG.E.U16 R192, desc[UR14][R8.64] ;  /* 0x0000000e08c0a981 */ /* 0x0000a4000c1e1500 */
[----:B0-----:R-:W-:-:S05]  /*4770*/  IMAD.WIDE R8, R5, 0x2, R160 ;  /* 0x0000000205087825 */ /* 0x001fca00078e02a0 */
[----:B------:R0:W2:Y:S02]  /*4780*/  @!P2 LDG.E.U16 R20, desc[UR14][R8.64] ;  /* 0x0000000e0814a981 */ /* 0x0000a4000c1e1500 */
[----:B0-----:R-:W-:-:S05]  /*4790*/  IMAD.WIDE R8, R5, 0x2, R12 ;  /* 0x0000000205087825 */ /* 0x001fca00078e020c */
[----:B------:R0:W2:Y:S01]  /*47a0*/  @!P2 LDG.E.U16 R193, desc[UR14][R8.64] ;  /* 0x0000000e08c1a981 */ /* 0x0000a2000c1e1500 */
[----:B---3--:R-:W-:Y:S02]  /*47b0*/  IMAD.MOV.U32 R18, RZ, RZ, R7 ;  /* 0x000000ffff127224 */ /* 0x008fe400078e0007 */
[----:B0-----:R-:W-:-:S05]  /*47c0*/  IMAD.WIDE R8, R5, 0x2, R156 ;  /* 0x0000000205087825 */ /* 0x001fca00078e029c */
[----:B------:R0:W3:Y:S01]  /*47d0*/  @!P2 LDG.E.U16 R21, desc[UR14][R8.64] ;  /* 0x0000000e0815a981 */ /* 0x0000e2000c1e1500 */
[----:B-1----:R-:W-:-:S03]  /*47e0*/  IMAD.WIDE R6, R5, 0x2, R18 ;  /* 0x0000000205067825 */ /* 0x002fc600078e0212 */
[----:B------:R1:W-:Y:S04]  /*47f0*/  STS.U16 [R220+UR12+0x80], R247 ;  /* 0x000080f7dc007988 */ /* 0x0003e8000800040c */
[----:B------:R-:W3:Y:S01]  /*4800*/  @!P2 LDG.E.U16 R3, desc[UR14][R6.64] ;  /* 0x0000000e0603a981 */ /* 0x000ee2000c1e1500 */
[----:B0-----:R-:W-:-:S03]  /*4810*/  IMAD.WIDE R8, R5, 0x2, R152 ;  /* 0x0000000205087825 */ /* 0x001fc600078e0298 */
[----:B-1----:R-:W3:Y:S04]  /*4820*/  LDL.LU R247, [R1+0x138] ;  /* 0x0001380001f77983 */ /* 0x002ee80000300800 */
[----:B------:R0:W3:Y:S01]  /*4830*/  @!P2 LDG.E.U16 R190, desc[UR14][R8.64] ;  /* 0x0000000e08bea981 */ /* 0x0000e2000c1e1500 */
[----:B------:R-:W-:-:S03]  /*4840*/  PRMT R2, RZ, 0x7610, R2 ;  /* 0x00007610ff027816 */ /* 0x000fc60000000002 */
[----:B------:R-:W3:Y:S04]  /*4850*/  LDL.LU R225, [R1+0x13c] ;  /* 0x00013c0001e17983 */ /* 0x000ee80000300800 */
[----:B------:R-:W3:Y:S01]  /*4860*/  LDL.LU R224, [R1+0x140] ;  /* 0x0001400001e07983 */ /* 0x000ee20000300800 */
[----:B0-----:R-:W-:Y:S02]  /*4870*/  IMAD.MOV.U32 R8, RZ, RZ, R200 ;  /* 0x000000ffff087224 */ /* 0x001fe400078e00c8 */
[----:B------:R-:W-:Y:S01]  /*4880*/  IMAD.MOV.U32 R9, RZ, RZ, R210 ;  /* 0x000000ffff097224 */ /* 0x000fe200078e00d2 */
[----:B------:R-:W3:Y:S01]  /*4890*/  LDL.LU R223, [R1+0x10c] ;  /* 0x00010c0001df7983 */ /* 0x000ee20000300800 */
[----:B------:R-:W-:-:S03]  /*48a0*/  IMAD.WIDE R6, R5, 0x2, R8 ;  /* 0x0000000205067825 */ /* 0x000fc600078e0208 */
[----:B------:R-:W3:Y:S04]  /*48b0*/  LDL.LU R212, [R1+0x108] ;  /* 0x0001080001d47983 */ /* 0x000ee80000300800 */
[----:B------:R0:W3:Y:S04]  /*48c0*/  @!P2 LDG.E.U16 R191, desc[UR14][R6.64] ;  /* 0x0000000e06bfa981 */ /* 0x0000e8000c1e1500 */
[----:B------:R-:W3:Y:S04]  /*48d0*/  LDL.LU R216, [R1+0xe8] ;  /* 0x0000e80001d87983 */ /* 0x000ee80000300800 */
[----:B------:R-:W3:Y:S04]  /*48e0*/  LDL.LU R200, [R1+0xe4] ;  /* 0x0000e40001c87983 */ /* 0x000ee80000300800 */
[----:B------:R1:W-:Y:S04]  /*48f0*/  STS.U16 [R220+UR12+0x2080], R0 ;  /* 0x00208000dc007988 */ /* 0x0003e8000800040c */
[----:B-1----:R-:W3:Y:S01]  /*4900*/  LDL.LU R0, [R1+0x248] ;  /* 0x0002480001007983 */ /* 0x002ee20000300800 */
[----:B----4-:R-:W-:-:S02]  /*4910*/  IMAD.MOV.U32 R14, RZ, RZ, R15 ;  /* 0x000000ffff0e7224 */ /* 0x010fc400078e000f */
[----:B--2---:R-:W-:Y:S02]  /*4920*/  IMAD.MOV.U32 R15, RZ, RZ, R202 ;  /* 0x000000ffff0f7224 */ /* 0x004fe400078e00ca */
[----:B------:R-:W2:Y:S01]  /*4930*/  LDL.LU R202, [R1+0x104] ;  /* 0x0001040001ca7983 */ /* 0x000ea20000300800 */
[----:B0-----:R-:W-:-:S03]  /*4940*/  IMAD.WIDE R6, R5, 0x2, R14 ;  /* 0x0000000205067825 */ /* 0x001fc600078e020e */
[----:B------:R-:W4:Y:S04]  /*4950*/  LDL.LU R217, [R1+0x100] ;  /* 0x0001000001d97983 */ /* 0x000f280000300800 */
[----:B------:R-:W4:Y:S04]  /*4960*/  LDL.LU R210, [R1+0xe0] ;  /* 0x0000e00001d27983 */ /* 0x000f280000300800 */
[----:B------:R3:W4:Y:S04]  /*4970*/  @!P2 LDG.E.U16 R2, desc[UR14][R6.64] ;  /* 0x0000000e0602a981 */ /* 0x000728000c1e1500 */
[----:B------:R-:W2:Y:S01]  /*4980*/  LDL.LU R7, [R1+0x134] ;  /* 0x0001340001077983 */ /* 0x000ea20000300800 */
[----:B------:R-:W-:-:S03]  /*4990*/  PRMT R188, RZ, 0x7610, R188 ;  /* 0x00007610ffbc7816 */ /* 0x000fc600000000bc */
[----:B------:R2:W-:Y:S01]  /*49a0*/  STS.U16 [R220+UR12+0x480], R246 ;  /* 0x000480f6dc007988 */ /* 0x0005e2000800040c */
[----:B---3--:R-:W-:-:S04]  /*49b0*/  IMAD.MOV.U32 R6, RZ, RZ, R247 ;  /* 0x000000ffff067224 */ /* 0x008fc800078e00f7 */
[----:B--2---:R-:W-:-:S05]  /*49c0*/  IMAD.WIDE R246, R5, 0x2, R6 ;  /* 0x0000000205f67825 */ /* 0x004fca00078e0206 */
[----:B------:R0:W2:Y:S04]  /*49d0*/  @!P2 LDG.E.U16 R188, desc[UR14][R246.64] ;  /* 0x0000000ef6bca981 */ /* 0x0000a8000c1e1500 */
[----:B------:R-:W3:Y:S01]  /*49e0*/  LDL.LU R247, [R1+0x60] ;  /* 0x0000600001f77983 */ /* 0x000ee20000300800 */
[----:B0-----:R-:W-:Y:S01]  /*49f0*/  IMAD.MOV.U32 R246, RZ, RZ, R224 ;  /* 0x000000fffff67224 */ /* 0x001fe200078e00e0 */
[----:B------:R-:W-:Y:S02]  /*4a00*/  PRMT R0, RZ, 0x7610, R0 ;  /* 0x00007610ff007816 */ /* 0x000fe40000000000 */
[----:B---3--:R0:W-:Y:S02]  /*4a10*/  STS.U16 [R220+UR12+0x2480], R247 ;  /* 0x002480f7dc007988 */ /* 0x0081e4000800040c */
[----:B0-----:R-:W-:-:S02]  /*4a20*/  IMAD.MOV.U32 R247, RZ, RZ, R225 ;  /* 0x000000fffff77224 */ /* 0x001fc400078e00e1 */
[----:B------:R-:W-:Y:S01]  /*4a30*/  IMAD.WIDE R224, R5, 0x2, R246 ;  /* 0x0000000205e07825 */ /* 0x000fe200078e02f6 */
[----:B------:R0:W-:Y:S04]  /*4a40*/  STS.U16 [R220+UR12+0x880], R249 ;  /* 0x000880f9dc007988 */ /* 0x0001e8000800040c */
[----:B------:R-:W3:Y:S04]  /*4a50*/  @!P2 LDG.E.U16 R0, desc[UR14][R224.64] ;  /* 0x0000000ee000a981 */ /* 0x000ee8000c1e1500 */
[----:B------:R1:W5:Y:S04]  /*4a60*/  LDL.LU.64 R224, [R1+0x240] ;  /* 0x0002400001e07983 */ /* 0x0003680000300a00 */
[----:B0-----:R-:W4:Y:S04]  /*4a70*/  LDL.LU R249, [R1+0x23c] ;  /* 0x00023c0001f97983 */ /* 0x001f280000300800 */
[----:B----4-:R0:W-:Y:S04]  /*4a80*/  STS.U16 [R220+UR12+0x2880], R249 ;  /* 0x002880f9dc007988 */ /* 0x0101e8000800040c */
[----:B------:R4:W-:Y:S04]  /*4a90*/  STS.U16 [R220+UR12+0xc80], R222 ;  /* 0x000c80dedc007988 */ /* 0x0009e8000800040c */
[----:B------:R2:W-:Y:S04]  /*4aa0*/  STS.U16 [R220+UR12+0x2c80], R208 ;  /* 0x002c80d0dc007988 */ /* 0x0005e8000800040c */
[----:B0-----:R-:W3:Y:S04]  /*4ab0*/  LDL.LU R249, [R1+0xfc] ;  /* 0x0000fc0001f97983 */ /* 0x001ee80000300800 */
[----:B----4-:R-:W4:Y:S01]  /*4ac0*/  LDL.LU R222, [R1+0xf8] ;  /* 0x0000f80001de7983 */ /* 0x010f220000300800 */
[----:B--2---:R-:W-:-:S03]  /*4ad0*/  LOP3.LUT R208, R250, 0x20, RZ, 0x3c, !PT ;  /* 0x00000020fad07812 */ /* 0x004fc600078e3cff */
[----:B------:R-:W2:Y:S04]  /*4ae0*/  LDL.LU R220, [R1+0x238] ;  /* 0x0002380001dc7983 */ /* 0x000ea80000300800 */
[----:B------:R0:W-:Y:S04]  /*4af0*/  STS.U16 [R208+UR12+0x100], R223 ;  /* 0x000100dfd0007988 */ /* 0x0001e8000800040c */
[----:B------:R1:W-:Y:S04]  /*4b00*/  STS.U16 [R208+UR12+0x2100], R212 ;  /* 0x002100d4d0007988 */ /* 0x0003e8000800040c */
[----:B------:R1:W-:Y:S04]  /*4b10*/  STS.U16 [R208+UR12+0x500], R216 ;  /* 0x000500d8d0007988 */ /* 0x0003e8000800040c */
[----:B0-----:R-:W3:Y:S04]  /*4b20*/  LDL.LU R223, [R1+0x234] ;  /* 0x0002340001df7983 */ /* 0x001ee80000300800 */
[----:B-1----:R-:W4:Y:S04]  /*4b30*/  LDL.LU R212, [R1+0x230] ;  /* 0x0002300001d47983 */ /* 0x002f280000300800 */
[----:B------:R-:W2:Y:S04]  /*4b40*/  LDL.LU R216, [R1+0x22c] ;  /* 0x00022c0001d87983 */ /* 0x000ea80000300800 */
[----:B------:R0:W-:Y:S04]  /*4b50*/  STS.U16 [R208+UR12+0x2500], R200 ;  /* 0x002500c8d0007988 */ /* 0x0001e8000800040c */
[----:B0-----:R-:W3:Y:S01]  /*4b60*/  LDL.LU R200, [R1+0x228] ;  /* 0x0002280001c87983 */ /* 0x001ee20000300800 */
[----:B------:R-:W-:-:S03]  /*4b70*/  LOP3.LUT R250, R250, 0x30, RZ, 0x3c, !PT ;  /* 0x00000030fafa7812 */ /* 0x000fc600078e3cff */
[----:B---3--:R0:W-:Y:S04]  /*4b80*/  STS.U16 [R208+UR12+0x900], R200 ;  /* 0x000900c8d0007988 */ /* 0x0081e8000800040c */
[----:B--2---:R1:W-:Y:S04]  /*4b90*/  STS.U16 [R208+UR12+0x2900], R216 ;  /* 0x002900d8d0007988 */ /* 0x0043e8000800040c */
[----:B------:R2:W-:Y:S04]  /*4ba0*/  STS.U16 [R208+UR12+0xd00], R203 ;  /* 0x000d00cbd0007988 */ /* 0x0005e8000800040c */
[----:B0-----:R-:W3:Y:S04]  /*4bb0*/  LDL.LU R200, [R1+0x224] ;  /* 0x0002240001c87983 */ /* 0x001ee80000300800 */
[----:B-1----:R-:W3:Y:S04]  /*4bc0*/  LDL.LU R216, [R1+0xf4] ;  /* 0x0000f40001d87983 */ /* 0x002ee80000300800 */
[----:B--2---:R-:W2:Y:S04]  /*4bd0*/  LDL.LU R203, [R1+0x220] ;  /* 0x0002200001cb7983 */ /* 0x004ea80000300800 */
[----:B------:R0:W-:Y:S04]  /*4be0*/  STS.U16 [R208+UR12+0x2d00], R211 ;  /* 0x002d00d3d0007988 */ /* 0x0001e8000800040c */
[----:B------:R1:W-:Y:S04]  /*4bf0*/  STS.U16 [R250+UR12+0x180], R202 ;  /* 0x000180cafa007988 */ /* 0x0003e8000800040c */
[----:B------:R4:W-:Y:S04]  /*4c00*/  STS.U16 [R250+UR12+0x2180], R217 ;  /* 0x002180d9fa007988 */ /* 0x0009e8000800040c */
[----:B0-----:R-:W2:Y:S04]  /*4c10*/  LDL.LU R208, [R1+0x21c] ;  /* 0x00021c0001d07983 */ /* 0x001ea80000300800 */
[----:B------:R-:W2:Y:S04]  /*4c20*/  LDL.LU R211, [R1+0x218] ;  /* 0x0002180001d37983 */ /* 0x000ea80000300800 */
[----:B-1----:R-:W2:Y:S04]  /*4c30*/  LDL.LU R202, [R1+0x214] ;  /* 0x0002140001ca7983 */ /* 0x002ea80000300800 */
[----:B----4-:R-:W4:Y:S04]  /*4c40*/  LDL.LU R217, [R1+0x210] ;  /* 0x0002100001d97983 */ /* 0x010f280000300800 */
[----:B------:R0:W-:Y:S04]  /*4c50*/  STS.U16 [R250+UR12+0x580], R210 ;  /* 0x000580d2fa007988 */ /* 0x0001e8000800040c */
[----:B0-----:R-:W3:Y:S04]  /*4c60*/  LDL.LU R210, [R1+0x20c] ;  /* 0x00020c0001d27983 */ /* 0x001ee80000300800 */
[----:B------:R-:W-:Y:S04]  /*4c70*/  STS.U16 [R250+UR12+0x980], R212 ;  /* 0x000980d4fa007988 */ /* 0x000fe8000800040c */
[----:B------:R-:W-:Y:S04]  /*4c80*/  STS.U16 [R250+UR12+0x2980], R223 ;  /* 0x002980dffa007988 */ /* 0x000fe8000800040c */
[----:B------:R0:W-:Y:S04]  /*4c90*/  STS.U16 [R250+UR12+0x2d80], R252 ;  /* 0x002d80fcfa007988 */ /* 0x0001e8000800040c */
[----:B------:R-:W-:Y:S01]  /*4ca0*/  STS.U16 [R250+UR12+0xd80], R248 ;  /* 0x000d80f8fa007988 */ /* 0x000fe2000800040c */
[----:B0-----:R-:W-:-:S03]  /*4cb0*/  SHF.R.S32.HI R252, RZ, 0x6, R219 ;  /* 0x00000006fffc7819 */ /* 0x001fc600000114db */
[----:B---3--:R0:W-:Y:S04]  /*4cc0*/  STS.U16 [R250+UR12+0x2580], R210 ;  /* 0x002580d2fa007988 */ /* 0x0081e8000800040c */
[----:B0-----:R-:W3:Y:S04]  /*4cd0*/  LDL.LU R210, [R1+0xec] ;  /* 0x0000ec0001d27983 */ /* 0x001ee80000300800 */
[----:B------:R-:W2:Y:S04]  /*4ce0*/  LDL.LU R212, [R1+0x208] ;  /* 0x0002080001d47983 */ /* 0x000ea80000300800 */
[----:B------:R-:W4:Y:S01]  /*4cf0*/  LDL.LU R223, [R1+0x204] ;  /* 0x0002040001df7983 */ /* 0x000f220000300800 */
[----:B------:R-:W-:Y:S01]  /*4d00*/  IMAD.SHL.U32 R250, R219, 0x2, RZ ;  /* 0x00000002dbfa7824 */ /* 0x000fe200078e00ff */
[----:B------:R-:W-:-:S02]  /*4d10*/  SGXT R219, R252, 0x1 ;  /* 0x00000001fcdb781a */ /* 0x000fc40000000200 */
[----:B------:R-:W0:Y:S02]  /*4d20*/  S2R R252, SR_TID.X ;  /* 0x0000000000fc7919 */ /* 0x000e240000002100 */
[----:B------:R-:W-:Y:S01]  /*4d30*/  LOP3.LUT R250, R250, 0x7e, RZ, 0xc0, !PT ;  /* 0x0000007efafa7812 */ /* 0x000fe200078ec0ff */
[----:B------:R1:W5:Y:S01]  /*4d40*/  LDL.LU R248, [R1+0x200] ;  /* 0x0002000001f87983 */ /* 0x0003620000300800 */
[----:B0-----:R-:W-:-:S05]  /*4d50*/  LOP3.LUT R252, R252, 0x40, RZ, 0xc0, !PT ;  /* 0x00000040fcfc7812 */ /* 0x001fca00078ec0ff */
[----:B------:R-:W-:Y:S01]  /*4d60*/  IMAD R252, R252, 0x40, R250 ;  /* 0x00000040fcfc7824 */ /* 0x000fe200078e02fa */
[----:B------:R-:W-:-:S04]  /*4d70*/  LOP3.LUT R250, R250, 0x90, R219, 0x78, !PT ;  /* 0x00000090fafa7812 */ /* 0x000fc800078e78db */
[----:B------:R-:W-:-:S05]  /*4d80*/  LOP3.LUT R219, R252, 0x40, RZ, 0x3c, !PT ;  /* 0x00000040fcdb7812 */ /* 0x000fca00078e3cff */
[----:B------:R0:W-:Y:S04]  /*4d90*/  STS.U16 [R219+UR12+0x200], R249 ;  /* 0x000200f9db007988 */ /* 0x0001e8000800040c */
[----:B------:R1:W-:Y:S04]  /*4da0*/  STS.U16 [R219+UR12+0x2200], R222 ;  /* 0x002200dedb007988 */ /* 0x0003e8000800040c */
[----:B0-----:R0:W5:Y:S04]  /*4db0*/  LDL.LU R249, [R1+0x1fc] ;  /* 0x0001fc0001f97983 */ /* 0x0011680000300800 */
[----:B-1----:R0:W5:Y:S04]  /*4dc0*/  LDL.LU R222, [R1+0x1f8] ;  /* 0x0001f80001de7983 */ /* 0x0021680000300800 */
[----:B----4-:R1:W-:Y:S04]  /*4dd0*/  STS.U16 [R219+UR12+0x600], R223 ;  /* 0x000600dfdb007988 */ /* 0x0103e8000800040c */
[----:B--2---:R-:W-:Y:S04]  /*4de0*/  STS.U16 [R219+UR12+0x2600], R212 ;  /* 0x002600d4db007988 */ /* 0x004fe8000800040c */
[----:B------:R2:W-:Y:S04]  /*4df0*/  STS.U16 [R219+UR12+0xa00], R220 ;  /* 0x000a00dcdb007988 */ /* 0x0005e8000800040c */
[----:B-1----:R0:W5:Y:S04]  /*4e00*/  LDL.LU R223, [R1+0x1f4] ;  /* 0x0001f40001df7983 */ /* 0x0021680000300800 */
[----:B------:R1:W-:Y:S04]  /*4e10*/  STS.U16 [R219+UR12+0x2a00], R221 ;  /* 0x002a00dddb007988 */ /* 0x0003e8000800040c */
[----:B--2---:R0:W5:Y:S04]  /*4e20*/  LDL.LU R220, [R1+0x1f0] ;  /* 0x0001f00001dc7983 */ /* 0x0041680000300800 */
[----:B------:R2:W-:Y:S04]  /*4e30*/  STS.U16 [R219+UR12+0xe00], R218 ;  /* 0x000e00dadb007988 */ /* 0x0005e8000800040c */
[----:B-1----:R0:W5:Y:S04]  /*4e40*/  LDL.LU R221, [R1+0x1ec] ;  /* 0x0001ec0001dd7983 */ /* 0x0021680000300800 */
[----:B------:R1:W-:Y:S04]  /*4e50*/  STS.U16 [R219+UR12+0x2e00], R251 ;  /* 0x002e00fbdb007988 */ /* 0x0003e8000800040c */
[----:B--2---:R0:W5:Y:S04]  /*4e60*/  LDL.LU R218, [R1+0x1e8] ;  /* 0x0001e80001da7983 */ /* 0x0041680000300800 */
[----:B-1----:R0:W5:Y:S04]  /*4e70*/  LDL.LU R219, [R1+0x1e4] ;  /* 0x0001e40001db7983 */ /* 0x0021680000300800 */
[----:B------:R-:W2:Y:S01]  /*4e80*/  LDL.LU R251, [R1+0xf0] ;  /* 0x0000f00001fb7983 */ /* 0x000ea20000300800 */
[----:B------:R-:W-:-:S05]  /*4e90*/  LOP3.LUT R212, R252, 0x50, RZ, 0x3c, !PT ;  /* 0x00000050fcd47812 */ /* 0x000fca00078e3cff */
[----:B------:R1:W-:Y:S04]  /*4ea0*/  STS.U16 [R212+UR12+0x280], R216 ;  /* 0x000280d8d4007988 */ /* 0x0003e8000800040c */
[----:B-1----:R0:W5:Y:S04]  /*4eb0*/  LDL.LU R216, [R1+0x1e0] ;  /* 0x0001e00001d87983 */ /* 0x0021680000300800 */
[----:B--2---:R1:W-:Y:S04]  /*4ec0*/  STS.U16 [R212+UR12+0x2280], R251 ;  /* 0x002280fbd4007988 */ /* 0x0043e8000800040c */
[----:B------:R2:W-:Y:S04]  /*4ed0*/  STS.U16 [R212+UR12+0x680], R217 ;  /* 0x000680d9d4007988 */ /* 0x0005e8000800040c */
[----:B------:R4:W-:Y:S01]  /*4ee0*/  STS.U16 [R212+UR12+0x2680], R202 ;  /* 0x002680cad4007988 */ /* 0x0009e2000800040c */
[----:B-1----:R-:W-:-:S03]  /*4ef0*/  LOP3.LUT R251, R252, 0x60, RZ, 0x3c, !PT ;  /* 0x00000060fcfb7812 */ /* 0x002fc600078e3cff */
[----:B------:R1:W-:Y:S04]  /*4f00*/  STS.U16 [R212+UR12+0xa80], R205 ;  /* 0x000a80cdd4007988 */ /* 0x0003e8000800040c */
[----:B--2---:R0:W5:Y:S04]  /*4f10*/  LDL.LU R217, [R1+0x1dc] ;  /* 0x0001dc0001d97983 */ /* 0x0041680000300800 */
[----:B----4-:R-:W2:Y:S04]  /*4f20*/  LDL.LU R202, [R1+0x1d8] ;  /* 0x0001d80001ca7983 */ /* 0x010ea80000300800 */
[----:B-1----:R-:W4:Y:S04]  /*4f30*/  LDL.LU R205, [R1+0x1d4] ;  /* 0x0001d40001cd7983 */ /* 0x002f280000300800 */
[----:B------:R1:W-:Y:S04]  /*4f40*/  STS.U16 [R212+UR12+0x2a80], R214 ;  /* 0x002a80d6d4007988 */ /* 0x0003e8000800040c */
[----:B------:R3:W-:Y:S04]  /*4f50*/  STS.U16 [R212+UR12+0xe80], R215 ;  /* 0x000e80d7d4007988 */ /* 0x0007e8000800040c */
[----:B------:R0:W-:Y:S04]  /*4f60*/  STS.U16 [R212+UR12+0x2e80], R213 ;  /* 0x002e80d5d4007988 */ /* 0x0001e8000800040c */
[----:B-1----:R1:W5:Y:S04]  /*4f70*/  LDL.LU R214, [R1+0x1d0] ;  /* 0x0001d00001d67983 */ /* 0x0023680000300800 */
[----:B---3--:R1:W5:Y:S04]  /*4f80*/  LDL.LU R215, [R1+0x1cc] ;  /* 0x0001cc0001d77983 */ /* 0x0083680000300800 */
[----:B0-----:R1:W5:Y:S04]  /*4f90*/  LDL.LU R212, [R1+0x1c8] ;  /* 0x0001c80001d47983 */ /* 0x0013680000300800 */
[----:B------:R1:W5:Y:S04]  /*4fa0*/  LDL.LU R213, [R1+0x1c4] ;  /* 0x0001c40001d57983 */ /* 0x0003680000300800 */
[----:B------:R0:W-:Y:S04]  /*4fb0*/  STS.U16 [R251+UR12+0x300], R210 ;  /* 0x000300d2fb007988 */ /* 0x0001e8000800040c */
[----:B0-----:R-:W3:Y:S01]  /*4fc0*/  LDL.LU R210, [R1+0x1c0] ;  /* 0x0001c00001d27983 */ /* 0x001ee20000300800 */
[----:B------:R-:W-:-:S03]  /*4fd0*/  LOP3.LUT R252, R252, 0x70, RZ, 0x3c, !PT ;  /* 0x00000070fcfc7812 */ /* 0x000fc600078e3cff */
[----:B------:R-:W-:Y:S04]  /*4fe0*/  STS.U16 [R251+UR12+0x700], R211 ;  /* 0x000700d3fb007988 */ /* 0x000fe8000800040c */
[----:B------:R-:W-:Y:S04]  /*4ff0*/  STS.U16 [R251+UR12+0x2700], R208 ;  /* 0x002700d0fb007988 */ /* 0x000fe8000800040c */
[----:B------:R-:W-:Y:S04]  /*5000*/  STS.U16 [R251+UR12+0xb00], R209 ;  /* 0x000b00d1fb007988 */ /* 0x000fe8000800040c */
[----:B------:R-:W-:Y:S04]  /*5010*/  STS.U16 [R251+UR12+0x2b00], R206 ;  /* 0x002b00cefb007988 */ /* 0x000fe8000800040c */
[----:B------:R-:W-:Y:S04]  /*5020*/  STS.U16 [R251+UR12+0xf00], R207 ;  /* 0x000f00cffb007988 */ /* 0x000fe8000800040c */
[----:B------:R-:W-:Y:S01]  /*5030*/  STS.U16 [R251+UR12+0x2f00], R204 ;  /* 0x002f00ccfb007988 */ /* 0x000fe2000800040c */
[----:B------:R-:W-:Y:S01]  /*5040*/  UMOV UR4, UR13 ;  /* 0x0000000d00047c82 */ /* 0x000fe20008000000 */
[----:B------:R-:W-:Y:S01]  /*5050*/  UMOV UR5, 0x40000040 ;  /* 0x4000004000057882 */ /* 0x000fe20000000000 */
[----:B------:R-:W-:Y:S01]  /*5060*/  UMOV UR18, UR6 ;  /* 0x0000000600127c82 */ /* 0x000fe20008000000 */
[----:B------:R-:W-:Y:S01]  /*5070*/  UMOV UR19, UR7 ;  /* 0x0000000700137c82 */ /* 0x000fe20008000000 */
[----:B------:R-:W-:Y:S01]  /*5080*/  UMOV UR22, UR10 ;  /* 0x0000000a00167c82 */ /* 0x000fe20008000000 */
[----:B------:R-:W-:Y:S01]  /*5090*/  UMOV UR23, UR11 ;  /* 0x0000000b00177c82 */ /* 0x000fe20008000000 */
[----:B------:R-:W-:Y:S01]  /*50a0*/  UMOV UR26, UR6 ;  /* 0x00000006001a7c82 */ /* 0x000fe20008000000 */
[----:B------:R-:W-:Y:S01]  /*50b0*/  UMOV UR27, UR7 ;  /* 0x00000007001b7c82 */ /* 0x000fe20008000000 */
[----:B---3--:R0:W-:Y:S04]  /*50c0*/  STS.U16 [R251+UR12+0x2300], R210 ;  /* 0x002300d2fb007988 */ /* 0x0081e8000800040c */
[----:B----4-:R-:W-:Y:S01]  /*50d0*/  STS.U16 [R252+UR12+0x380], R205 ;  /* 0x000380cdfc007988 */ /* 0x010fe2000800040c */
[----:B0-----:R-:W-:-:S03]  /*50e0*/  LOP3.LUT R251, R250, 0x20, RZ, 0x3c, !PT ;  /* 0x00000020fafb7812 */ /* 0x001fc600078e3cff */
[----:B--2---:R-:W-:Y:S04]  /*50f0*/  STS.U16 [R252+UR12+0x2380], R202 ;  /* 0x002380cafc007988 */ /* 0x004fe8000800040c */
[----:B------:R-:W-:Y:S04]  /*5100*/  STS.U16 [R252+UR12+0x780], R203 ;  /* 0x000780cbfc007988 */ /* 0x000fe8000800040c */
        /* <DEDUP_REMOVED lines=12> */
[----:B------:R0:W-:Y:S04]  /*51d0*/  STS.U16 [R250+UR12+0x4e00], R188 ;  /* 0x004e00bcfa007988 */ /* 0x0001e8000800040c */
[----:B------:R2:W-:Y:S04]  /*51e0*/  STS.U16 [R251+UR12+0x4100], R189 ;  /* 0x004100bdfb007988 */ /* 0x0005e8000800040c */
[----:B------:R3:W-:Y:S01]  /*51f0*/  STS.U16 [R251+UR12+0x4300], R16 ;  /* 0x00430010fb007988 */ /* 0x0007e2000800040c */
[----:B0-----:R-:W0:Y:S03]  /*5200*/  LDC R250, c[0x0][0x23c] ;  /* 0x00008f00fffa7b82 */ /* 0x001e260000000800 */
[----:B------:R4:W-:Y:S04]  /*5210*/  STS.U16 [R251+UR12+0x4500], R17 ;  /* 0x00450011fb007988 */ /* 0x0009e8000800040c */
[----:B------:R1:W-:Y:S04]  /*5220*/  STS.U16 [R251+UR12+0x4700], R20 ;  /* 0x00470014fb007988 */ /* 0x0003e8000800040c */
[----:B------:R1:W-:Y:S04]  /*5230*/  STS.U16 [R251+UR12+0x4900], R21 ;  /* 0x00490015fb007988 */ /* 0x0003e8000800040c */
[----:B------:R1:W-:Y:S04]  /*5240*/  STS.U16 [R251+UR12+0x4b00], R3 ;  /* 0x004b0003fb007988 */ /* 0x0003e8000800040c */
[----:B------:R1:W-:Y:S04]  /*5250*/  STS.U16 [R251+UR12+0x4d00], R2 ;  /* 0x004d0002fb007988 */ /* 0x0003e8000800040c */
[----:B------:R1:W-:Y:S01]  /*5260*/  STS.U16 [R251+UR12+0x4f00], R0 ;  /* 0x004f0000fb007988 */ /* 0x0003e2000800040c */
[----:B------:R2:W-:Y:S06]  /*5270*/  MEMBAR.ALL.CTA ;  /* 0x0000000000007992 */ /* 0x0005ec0000008000 */
[----:B--2---:R-:W2:Y:S04]  /*5280*/  FENCE.VIEW.ASYNC.S ;  /* 0x00000000000073c6 */ /* 0x004ea80000000000 */
[----:B------:R0:W5:Y:S04]  /*5290*/  LDL.LU R210, [R1+0x1bc] ;  /* 0x0001bc0001d27983 */ /* 0x0001680000300800 */
[----:B------:R0:W5:Y:S04]  /*52a0*/  LDL.LU R211, [R1+0x1b8] ;  /* 0x0001b80001d37983 */ /* 0x0001680000300800 */
[----:B------:R0:W5:Y:S04]  /*52b0*/  LDL.LU R208, [R1+0x1b4] ;  /* 0x0001b40001d07983 */ /* 0x0001680000300800 */
[----:B------:R0:W5:Y:S04]  /*52c0*/  LDL.LU R209, [R1+0x1b0] ;  /* 0x0001b00001d17983 */ /* 0x0001680000300800 */
[----:B------:R0:W5:Y:S01]  /*52d0*/  LDL.LU R206, [R1+0x1ac] ;  /* 0x0001ac0001ce7983 */ /* 0x0001620000300800 */
[----:B--2---:R-:W-:Y:S06]  /*52e0*/  BAR.SYNC.DEFER_BLOCKING 0x0 ;  /* 0x0000000000007b1d */ /* 0x004fec0000010000 */
[----:B------:R2:W5:Y:S04]  /*52f0*/  LDL.LU R207, [R1+0x1a8] ;  /* 0x0001a80001cf7983 */ /* 0x0005680000300800 */
[----:B------:R2:W5:Y:S04]  /*5300*/  LDL.LU R204, [R1+0x1a4] ;  /* 0x0001a40001cc7983 */ /* 0x0005680000300800 */
[----:B------:R2:W5:Y:S04]  /*5310*/  LDL.LU R205, [R1+0x1a0] ;  /* 0x0001a00001cd7983 */ /* 0x0005680000300800 */
[----:B------:R2:W5:Y:S01]  /*5320*/  LDL.LU R202, [R1+0x19c] ;  /* 0x00019c0001ca7983 */ /* 0x0005620000300800 */
[----:B------:R-:W-:-:S03]  /*5330*/  WARPGROUP.ARRIVE ;  /* 0x00000000000079c5 */ /* 0x000fc60000000000 */
[----:B------:R2:W5:Y:S04]  /*5340*/  LDL.LU R203, [R1+0x198] ;  /* 0x0001980001cb7983 */ /* 0x0005680000300800 */
[----:B------:R2:W5:Y:S01]  /*5350*/  LDL.LU R200, [R1+0x194] ;  /* 0x0001940001c87983 */ /* 0x0005620000300800 */
[----:B------:R-:W-:Y:S03]  /*5360*/  HGMMA.64x64x16.F32 R120, gdesc[UR4].tnspA, R120 ;  /* 0x20e00000047879f0 */ /* 0x000fe60008700878 */
[----:B------:R2:W5:Y:S04]  /*5370*/  LDL.LU R201, [R1+0x190] ;  /* 0x0001900001c97983 */ /* 0x0005680000300800 */
[----:B------:R2:W5:Y:S04]  /*5380*/  LDL.LU R198, [R1+0x18c] ;  /* 0x00018c0001c67983 */ /* 0x0005680000300800 */
[----:B------:R2:W5:Y:S04]  /*5390*/  LDL.LU R199, [R1+0x188] ;  /* 0x0001880001c77983 */ /* 0x0005680000300800 */
[----:B------:R2:W5:Y:S04]  /*53a0*/  LDL.LU R196, [R1+0x184] ;  /* 0x0001840001c47983 */ /* 0x0005680000300800 */
[----:B------:R2:W5:Y:S04]  /*53b0*/  LDL.LU R197, [R1+0x180] ;  /* 0x0001800001c57983 */ /* 0x0005680000300800 */
[----:B------:R2:W5:Y:S04]  /*53c0*/  LDL.LU R194, [R1+0x17c] ;  /* 0x00017c0001c27983 */ /* 0x0005680000300800 */
[----:B------:R2:W5:Y:S04]  /*53d0*/  LDL.LU R195, [R1+0x178] ;  /* 0x0001780001c37983 */ /* 0x0005680000300800 */
[----:B------:R2:W5:Y:S01]  /*53e0*/  LDL.LU R192, [R1+0x174] ;  /* 0x0001740001c07983 */ /* 0x0005620000300800 */
[----:B0-----:R-:W-:-:S03]  /*53f0*/  IMAD.SHL.U32 R250, R250, 0x20, RZ ;  /* 0x00000020fafa7824 */ /* 0x001fc600078e00ff */
[----:B------:R2:W5:Y:S04]  /*5400*/  LDL.LU R193, [R1+0x170] ;  /* 0x0001700001c17983 */ /* 0x0005680000300800 */
[----:B------:R2:W5:Y:S04]  /*5410*/  LDL.LU R190, [R1+0x16c] ;  /* 0x00016c0001be7983 */ /* 0x0005680000300800 */
[----:B------:R2:W5:Y:S04]  /*5420*/  LDL.LU R191, [R1+0x168] ;  /* 0x0001680001bf7983 */ /* 0x0005680000300800 */
[----:B------:R2:W5:Y:S01]  /*5430*/  LDL.LU R188, [R1+0x164] ;  /* 0x0001640001bc7983 */ /* 0x0005620000300800 */
[----:B------:R-:W-:-:S03]  /*5440*/  IMAD.WIDE R246, R250, 0x2, R246 ;  /* 0x00000002faf67825 */ /* 0x000fc600078e02f6 */
[----:B------:R2:W5:Y:S04]  /*5450*/  LDL.LU R189, [R1+0x160] ;  /* 0x0001600001bd7983 */ /* 0x0005680000300800 */
[----:B---3--:R2:W5:Y:S01]  /*5460*/  LDL.LU R16, [R1+0x15c] ;  /* 0x00015c0001107983 */ /* 0x0085620000300800 */
[----:B------:R-:W-:-:S03]  /*5470*/  IMAD.WIDE R6, R250, 0x2, R6 ;  /* 0x00000002fa067825 */ /* 0x000fc600078e0206 */
[----:B----4-:R2:W5:Y:S04]  /*5480*/  LDL.LU R17, [R1+0x158] ;  /* 0x0001580001117983 */ /* 0x0105680000300800 */
[----:B-1----:R2:W5:Y:S01]  /*5490*/  LDL.LU R20, [R1+0x154] ;  /* 0x0001540001147983 */ /* 0x0025620000300800 */
[----:B------:R-:W-:-:S03]  /*54a0*/  IMAD.WIDE R14, R250, 0x2, R14 ;  /* 0x00000002fa0e7825 */ /* 0x000fc600078e020e */
[----:B------:R2:W5:Y:S04]  /*54b0*/  LDL.LU R21, [R1+0x150] ;  /* 0x0001500001157983 */ /* 0x0005680000300800 */
[----:B------:R2:W5:Y:S01]  /*54c0*/  LDL.LU R3, [R1+0x14c] ;  /* 0x00014c0001037983 */ /* 0x0005620000300800 */
[----:B------:R-:W-:-:S03]  /*54d0*/  IMAD.WIDE R8, R250, 0x2, R8 ;  /* 0x00000002fa087825 */ /* 0x000fc600078e0208 */
[----:B------:R2:W5:Y:S01]  /*54e0*/  LDL.LU R2, [R1+0x148] ;  /* 0x0001480001027983 */ /* 0x0005620000300800 */
[----:B------:R-:W-:Y:S03]  /*54f0*/  HGMMA.64x64x16.F32 R120, gdesc[UR8].tnspA, R120 ;  /* 0x20e00000087879f0 */ /* 0x000fe60008700878 */
[----:B------:R2:W5:Y:S01]  /*5500*/  LDL.LU R0, [R1+0x144] ;  /* 0x0001440001007983 */ /* 0x0005620000300800 */
[C---:B------:R-:W-:Y:S01]  /*5510*/  IMAD.WIDE R18, R250.reuse, 0x2, R18 ;  /* 0x00000002fa127825 */ /* 0x040fe200078e0212 */
[----:B------:R-:W-:Y:S02]  /*5520*/  HGMMA.64x64x16.F32 R88, gdesc[UR16].tnspA, R88 ;  /* 0x20e00000105879f0 */ /* 0x000fe40008700858 */
[----:B------:R-:W-:Y:S04]  /*5530*/  STL [R1+0x140], R246 ;  /* 0x000140f601007387 */ /* 0x000fe80000100800 */
[----:B------:R-:W-:Y:S04]  /*5540*/  STL [R1+0x13c], R247 ;  /* 0x00013cf701007387 */ /* 0x000fe80000100800 */
[----:B------:R0:W-:Y:S04]  /*5550*/  STL [R1+0x138], R6 ;  /* 0x0001380601007387 */ /* 0x0001e80000100800 */
[----:B------:R-:W-:Y:S04]  /*5560*/  STL [R1+0x134], R7 ;  /* 0x0001340701007387 */ /* 0x000fe80000100800 */
[----:B------:R-:W-:Y:S04]  /*5570*/  STL [R1+0x130], R14 ;  /* 0x0001300e01007387 */ /* 0x000fe80000100800 */
[----:B------:R-:W-:Y:S04]  /*5580*/  STL [R1+0x12c], R15 ;  /* 0x00012c0f01007387 */ /* 0x000fe80000100800 */
[----:B------:R-:W-:Y:S04]  /*5590*/  STL [R1+0x128], R8 ;  /* 0x0001280801007387 */ /* 0x000fe80000100800 */
[----:B------:R-:W-:Y:S04]  /*55a0*/  STL [R1+0x124], R9 ;  /* 0x0001240901007387 */ /* 0x000fe80000100800 */
[----:B------:R-:W-:Y:S04]  /*55b0*/  STL [R1+0x120], R18 ;  /* 0x0001201201007387 */ /* 0x000fe80000100800 */
[----:B------:R-:W-:Y:S04]  /*55c0*/  STL [R1+0x11c], R19 ;  /* 0x00011c1301007387 */ /* 0x000fe80000100800 */
[----:B0-----:R-:W3:Y:S01]  /*55d0*/  LDL.LU R6, [R1+0x110] ;  /* 0x0001100001067983 */ /* 0x001ee20000300800 */
[----:B------:R-:W-:Y:S04]  /*55e0*/  HGMMA.64x64x16.F32 R88, gdesc[UR20].tnspA, R88 ;  /* 0x20e00000145879f0 */ /* 0x000fe80008700858 */
[----:B------:R-:W-:Y:S01]  /*55f0*/  HGMMA.64x64x16.F32 R56, gdesc[UR24].tnspA, R56 ;  /* 0x20e00000183879f0 */ /* 0x000fe20008700838 */
[----:B------:R-:W-:Y:S01]  /*5600*/  UMOV UR30, UR10 ;  /* 0x0000000a001e7c82 */ /* 0x000fe20008000000 */
[----:B------:R-:W-:Y:S01]  /*5610*/  UMOV UR31, UR11 ;  /* 0x0000000b001f7c82 */ /* 0x000fe20008000000 */
[----:B------:R-:W-:Y:S01]  /*5620*/  UMOV UR34, UR6 ;  /* 0x0000000600227c82 */ /* 0x000fe20008000000 */
[----:B------:R-:W-:Y:S01]  /*5630*/  UMOV UR35, UR7 ;  /* 0x0000000700237c82 */ /* 0x000fe20008000000 */
[----:B------:R-:W-:Y:S04]  /*5640*/  HGMMA.64x64x16.F32 R56, gdesc[UR28].tnspA, R56 ;  /* 0x20e000001c3879f0 */ /* 0x000fe80008700838 */
[----:B------:R-:W-:Y:S01]  /*5650*/  HGMMA.64x64x16.F32 R24, gdesc[UR32].tnspA, R24 ;  /* 0x20e00000201879f0 */ /* 0x000fe20008700818 */
[----:B------:R-:W-:Y:S01]  /*5660*/  UMOV UR38, UR10 ;  /* 0x0000000a00267c82 */ /* 0x000fe20008000000 */
[----:B------:R-:W-:Y:S01]  /*5670*/  UMOV UR39, UR11 ;  /* 0x0000000b00277c82 */ /* 0x000fe20008000000 */
[----:B------:R-:W-:-:S04]  /*5680*/  IMAD.WIDE R152, R250, 0x2, R152 ;  /* 0x00000002fa987825 */ /* 0x000fc800078e0298 */
[C---:B------:R-:W-:Y:S01]  /*5690*/  IMAD.WIDE R156, R250.reuse, 0x2, R156 ;  /* 0x00000002fa9c7825 */ /* 0x040fe200078e029c */
[----:B------:R-:W-:Y:S03]  /*56a0*/  STL [R1+0x118], R152 ;  /* 0x0001189801007387 */ /* 0x000fe60000100800 */
[C---:B------:R-:W-:Y:S01]  /*56b0*/  IMAD.WIDE R12, R250.reuse, 0x2, R12 ;  /* 0x00000002fa0c7825 */ /* 0x040fe200078e020c */
[----:B------:R-:W-:Y:S03]  /*56c0*/  STL [R1+0x114], R153 ;  /* 0x0001149901007387 */ /* 0x000fe60000100800 */
[C---:B------:R-:W-:Y:S01]  /*56d0*/  IMAD.WIDE R160, R250.reuse, 0x2, R160 ;  /* 0x00000002faa07825 */ /* 0x040fe200078e02a0 */
[----:B------:R-:W-:Y:S03]  /*56e0*/  STL [R1+0x80], R156 ;  /* 0x0000809c01007387 */ /* 0x000fe60000100800 */
[C---:B------:R-:W-:Y:S01]  /*56f0*/  IMAD.WIDE R168, R250.reuse, 0x2, R168 ;  /* 0x00000002faa87825 */ /* 0x040fe200078e02a8 */
[----:B------:R-:W-:Y:S04]  /*5700*/  STL [R1+0x7c], R157 ;  /* 0x00007c9d01007387 */ /* 0x000fe80000100800 */
[----:B------:R-:W-:Y:S04]  /*5710*/  STL [R1+0x78], R12 ;  /* 0x0000780c01007387 */ /* 0x000fe80000100800 */
[----:B------:R-:W-:Y:S01]  /*5720*/  STL [R1+0x74], R13 ;  /* 0x0000740d01007387 */ /* 0x000fe20000100800 */
[----:B------:R-:W-:Y:S03]  /*5730*/  HGMMA.64x64x16.F32 R24, gdesc[UR36].tnspA, R24, gsb0 ;  /* 0x20e00000241879f0 */ /* 0x000fe60008000818 */
[----:B------:R-:W-:Y:S04]  /*5740*/  STL [R1+0x70], R160 ;  /* 0x000070a001007387 */ /* 0x000fe80000100800 */
[----:B------:R-:W-:Y:S04]  /*5750*/  STL [R1+0x6c], R161 ;  /* 0x00006ca101007387 */ /* 0x000fe80000100800 */
[----:B------:R0:W-:Y:S04]  /*5760*/  STL [R1+0x68], R168 ;  /* 0x000068a801007387 */ /* 0x0001e80000100800 */
[----:B------:R1:W-:Y:S01]  /*5770*/  STL [R1+0x64], R169 ;  /* 0x000064a901007387 */ /* 0x0003e20000100800 */
[----:B------:R-:W-:-:S04]  /*5780*/  IMAD.WIDE R154, R250, 0x2, R154 ;  /* 0x00000002fa9a7825 */ /* 0x000fc800078e029a */
[----:B------:R-:W-:-:S04]  /*5790*/  IMAD.WIDE R172, R250, 0x2, R172 ;  /* 0x00000002faac7825 */ /* 0x000fc800078e02ac */
[----:B------:R-:W-:-:S04]  /*57a0*/  IMAD.WIDE R176, R250, 0x2, R176 ;  /* 0x00000002fab07825 */ /* 0x000fc800078e02b0 */
[----:B------:R-:W-:-:S04]  /*57b0*/  IMAD.WIDE R180, R250, 0x2, R180 ;  /* 0x00000002fab47825 */ /* 0x000fc800078e02b4 */
[----:B------:R-:W-:-:S04]  /*57c0*/  IMAD.WIDE R164, R250, 0x2, R164 ;  /* 0x00000002faa47825 */ /* 0x000fc800078e02a4 */
[----:B------:R-:W-:-:S04]  /*57d0*/  IMAD.WIDE R170, R250, 0x2, R170 ;  /* 0x00000002faaa7825 */ /* 0x000fc800078e02aa */
[----:B0-----:R-:W-:Y:S02]  /*57e0*/  IMAD.MOV.U32 R168, RZ, RZ, R154 ;  /* 0x000000ffffa87224 */ /* 0x001fe400078e009a */
[----:B------:R-:W-:Y:S02]  /*57f0*/  IMAD.MOV.U32 R161, RZ, RZ, R155 ;  /* 0x000000ffffa17224 */ /* 0x000fe400078e009b */
[----:B-1----:R-:W-:Y:S02]  /*5800*/  IMAD.MOV.U32 R169, RZ, RZ, R172 ;  /* 0x000000ffffa97224 */ /* 0x002fe400078e00ac */
[----:B------:R-:W-:Y:S02]  /*5810*/  IMAD.MOV.U32 R160, RZ, RZ, R176 ;  /* 0x000000ffffa07224 */ /* 0x000fe400078e00b0 */
[----:B------:R-:W-:Y:S02]  /*5820*/  IMAD.MOV.U32 R157, RZ, RZ, R180 ;  /* 0x000000ffff9d7224 */ /* 0x000fe400078e00b4 */
[----:B------:R-:W-:-:S02]  /*5830*/  IMAD.MOV.U32 R155, RZ, RZ, R164 ;  /* 0x000000ffff9b7224 */ /* 0x000fc400078e00a4 */
[----:B------:R-:W-:Y:S02]  /*5840*/  IMAD.MOV.U32 R154, RZ, RZ, R170 ;  /* 0x000000ffff9a7224 */ /* 0x000fe400078e00aa */
[----:B------:R-:W-:Y:S02]  /*5850*/  IMAD.MOV.U32 R172, RZ, RZ, R173 ;  /* 0x000000ffffac7224 */ /* 0x000fe400078e00ad */
[----:B------:R-:W-:Y:S02]  /*5860*/  IMAD.MOV.U32 R176, RZ, RZ, R177 ;  /* 0x000000ffffb07224 */ /* 0x000fe400078e00b1 */
[----:B------:R-:W-:Y:S02]  /*5870*/  IMAD.MOV.U32 R180, RZ, RZ, R181 ;  /* 0x000000ffffb47224 */ /* 0x000fe400078e00b5 */
[----:B------:R-:W-:Y:S02]  /*5880*/  IMAD.MOV.U32 R164, RZ, RZ, R165 ;  /* 0x000000ffffa47224 */ /* 0x000fe400078e00a5 */
[----:B------:R-:W-:-:S02]  /*5890*/  IMAD.MOV.U32 R170, RZ, RZ, R171 ;  /* 0x000000ffffaa7224 */ /* 0x000fc400078e00ab */
[----:B------:R-:W-:Y:S02]  /*58a0*/  VIADD R4, R4, 0xffffffe0 ;  /* 0xffffffe004047836 */ /* 0x000fe40000000000 */
[----:B---3--:R-:W-:-:S05]  /*58b0*/  VIADD R6, R6, 0xffffffff ;  /* 0xffffffff06067836 */ /* 0x008fca0000000000 */
[----:B------:R0:W-:Y:S01]  /*58c0*/  STL [R1+0x110], R6 ;  /* 0x0001100601007387 */ /* 0x0001e20000100800 */
[----:B------:R-:W-:Y:S02]  /*58d0*/  ISETP.NE.U32.AND P0, PT, R6, RZ, PT ;  /* 0x000000ff0600720c */ /* 0x000fe40003f05070 */
[----:B0-----:R-:W0:Y:S01]  /*58e0*/  LDC R6, c[0x0][0x238] ;  /* 0x00008e00ff067b82 */ /* 0x001e220000000800 */
[----:B------:R-:W-:Y:S02]  /*58f0*/  WARPGROUP.DEPBAR.LE gsb0, 0x0 ;  /* 0x00008000000079c5 */ /* 0x000fe40000010000 */
[----:B0-----:R-:W-:-:S04]  /*5900*/  IMAD.SHL.U32 R6, R6, 0x20, RZ ;  /* 0x0000002006067824 */ /* 0x001fc800078e00ff */
[----:B------:R-:W-:-:S04]  /*5910*/  IMAD.WIDE R186, R6, 0x2, R186 ;  /* 0x0000000206ba7825 */ /* 0x000fc800078e02ba */
[----:B--2---:R-:W-:Y:S05]  /*5920*/  @P0 BRA `(.L_x_1) ;  /* 0xffffffcc00b80947 */ /* 0x004fea000383ffff */
[----:B------:R-:W-:Y:S02]  /*5930*/  F2FP.F16.F32.PACK_AB R7, R55, R119 ;  /* 0x000000773707723e */ /* 0x000fe400000000ff */
[----:B------:R-:W-:Y:S02]  /*5940*/  F2FP.F16.F32.PACK_AB R119, R54, R118 ;  /* 0x000000763677723e */ /* 0x000fe400000000ff */
[----:B------:R-:W-:Y:S02]  /*5950*/  F2FP.F16.F32.PACK_AB R118, R52, R116 ;  /* 0x000000743476723e */ /* 0x000fe400000000ff */
[----:B------:R-:W-:Y:S02]  /*5960*/  F2FP.F16.F32.PACK_AB R116, R84, R148 ;  /* 0x000000945474723e */ /* 0x000fe400000000ff */
[----:B------:R-:W-:Y:S02]  /*5970*/  F2FP.F16.F32.PACK_AB R84, R81, R145 ;  /* 0x000000915154723e */ /* 0x000fe400000000ff */
[----:B------:R-:W-:-:S02]  /*5980*/  F2FP.F16.F32.PACK_AB R6, R53, R117 ;  /* 0x000000753506723e */ /* 0x000fc400000000ff */
        /* <DEDUP_REMOVED lines=52> */
[----:B-----5:R-:W-:Y:S02]  /*5cd0*/  F2FP.F16.F32.PACK_AB R21, R59, R123 ;  /* 0x0000007b3b15723e */ /* 0x020fe400000000ff */
[----:B------:R-:W-:-:S02]  /*5ce0*/  F2FP.F16.F32.PACK_AB R20, R57, R121 ;  /* 0x000000793914723e */ /* 0x000fc400000000ff */
[----:B------:R-:W-:Y:S02]  /*5cf0*/  F2FP.F16.F32.PACK_AB R19, R26, R90 ;  /* 0x0000005a1a13723e */ /* 0x000fe400000000ff */
[----:B------:R-:W-:Y:S02]  /*5d00*/  F2FP.F16.F32.PACK_AB R18, R24, R88 ;  /* 0x000000581812723e */ /* 0x000fe400000000ff */
[----:B------:R-:W-:Y:S02]  /*5d10*/  F2FP.F16.F32.PACK_AB R17, R58, R122 ;  /* 0x0000007a3a11723e */ /* 0x000fe400000000ff */
[----:B------:R-:W-:-:S07]  /*5d20*/  F2FP.F16.F32.PACK_AB R16, R56, R120 ;  /* 0x000000783810723e */ /* 0x000fce00000000ff */
.L_x_0:
[----:B------:R-:W0:Y:S01]  /*5d30*/  S2R R10, SR_TID.X ;  /* 0x00000000000a7919 */ /* 0x000e220000002100 */
[C---:B------:R-:W-:Y:S01]  /*5d40*/  VIADD R12, R2.reuse, 0x1 ;  /* 0x00000001020c7836 */ /* 0x040fe20000000000 */
[----:B------:R-:W-:Y:S01]  /*5d50*/  ULDC.64 UR4, c[0x0][0x228] ;  /* 0x00008a0000047ab9 */ /* 0x000fe20000000a00 */
[----:B------:R-:W-:Y:S01]  /*5d60*/  VIADD R11, R2, 0x2 ;  /* 0x00000002020b7836 */ /* 0x000fe20000000000 */
[----:B------:R-:W1:Y:S01]  /*5d70*/  LDC R57, c[0x0][0x244] ;  /* 0x00009100ff397b82 */ /* 0x000e620000000800 */
[----:B------:R-:W-:Y:S01]  /*5d80*/  ULDC.64 UR8, c[0x0][0x220] ;  /* 0x0000880000087ab9 */ /* 0x000fe20000000a00 */
[----:B------:R-:W-:Y:S01]  /*5d90*/  ISETP.GE.AND P3, PT, R12, UR5, PT ;  /* 0x000000050c007c0c */ /* 0x000fe2000bf66270 */
[----:B------:R-:W-:-:S05]  /*5da0*/  ULDC UR6, c[0x0][0x248] ;  /* 0x0000920000067ab9 */ /* 0x000fca0000000800 */
[----:B------:R-:W-:Y:S01]  /*5db0*/  BAR.SYNC.DEFER_BLOCKING 0x0 ;  /* 0x0000000000007b1d */ /* 0x000fe20000010000 */
[----:B------:R-:W-:Y:S01]  /*5dc0*/  ISETP.GE.AND P1, PT, R11, UR5, PT ;  /* 0x000000050b007c0c */ /* 0x000fe2000bf26270 */
[----:B------:R-:W-:Y:S01]  /*5dd0*/  VIADD R11, R2, 0x3 ;  /* 0x00000003020b7836 */ /* 0x000fe20000000000 */
[----:B------:R-:W-:-:S03]  /*5de0*/  ISETP.GE.AND P4, PT, R0, UR4, PT ;  /* 0x0000000400007c0c */ /* 0x000fc6000bf86270 */
[----:B------:R-:W-:Y:S01]  /*5df0*/  ULDC UR7, c[0x0][0x228] ;  /* 0x00008a0000077ab9 */ /* 0x000fe20000000800 */
[----:B------:R-:W-:Y:S02]  /*5e00*/  ISETP.GE.AND P5, PT, R11, UR5, PT ;  /* 0x000000050b007c0c */ /* 0x000fe4000bfa6270 */
[----:B------:R-:W-:Y:S01]  /*5e10*/  ISETP.LT.AND P4, PT, R2, UR5, !P4 ;  /* 0x0000000502007c0c */ /* 0x000fe2000e781270 */
[----:B-1----:R-:W-:Y:S02]  /*5e20*/  IMAD R53, R0, R57, RZ ;  /* 0x0000003900357224 */ /* 0x002fe400078e02ff */
[C---:B0-----:R-:W-:Y:S01]  /*5e30*/  IMAD.SHL.U32 R8, R10.reuse, 0x10, RZ ;  /* 0x000000100a087824 */ /* 0x041fe200078e00ff */
[C---:B------:R-:W-:Y:S01]  /*5e40*/  LOP3.LUT R52, R10.reuse, 0x7f, RZ, 0xc0, !PT ;  /* 0x0000007f0a347812 */ /* 0x040fe200078ec0ff */
[----:B------:R-:W-:Y:S01]  /*5e50*/  IMAD.SHL.U32 R9, R10, 0x40, RZ ;  /* 0x000000400a097824 */ /* 0x000fe200078e00ff */
[----:B------:R-:W-:Y:S01]  /*5e60*/  LEA R54, P0, R53, UR8, 0x1 ;  /* 0x0000000835367c11 */ /* 0x000fe2000f8008ff */
[----:B------:R-:W-:Y:S01]  /*5e70*/  IMAD R57, R57, 0x80, R53 ;  /* 0x0000008039397824 */ /* 0x000fe200078e0235 */
[----:B------:R-:W-:-:S02]  /*5e80*/  LOP3.LUT R8, R8, 0xf0, RZ, 0xc0, !PT ;  /* 0x000000f008087812 */ /* 0x000fc400078ec0ff */
[----:B------:R-:W-:Y:S02]  /*5e90*/  LOP3.LUT R9, R9, 0x400, RZ, 0xc0, !PT ;  /* 0x0000040009097812 */ /* 0x000fe400078ec0ff */
[----:B------:R-:W-:Y:S02]  /*5ea0*/  LEA R52, R52, UR12, 0x4 ;  /* 0x0000000c34347c11 */ /* 0x000fe4000f8e20ff */
[----:B------:R-:W-:Y:S02]  /*5eb0*/  IADD3 R8, R9, UR12, R8 ;  /* 0x0000000c09087c10 */ /* 0x000fe4000fffe008 */
[----:B------:R-:W-:Y:S01]  /*5ec0*/  LOP3.LUT R9, R10, 0x60, RZ, 0xc0, !PT ;  /* 0x000000600a097812 */ /* 0x000fe200078ec0ff */
[----:B------:R-:W-:Y:S01]  /*5ed0*/  VIADD R10, R2, 0x4 ;  /* 0x00000004020a7836 */ /* 0x000fe20000000000 */
[----:B------:R-:W-:Y:S01]  /*5ee0*/  LEA R56, P6, R57, UR8, 0x1 ;  /* 0x0000000839387c11 */ /* 0x000fe2000f8c08ff */
[----:B------:R-:W-:Y:S01]  /*5ef0*/  ULDC UR8, c[0x0][0x228] ;  /* 0x00008a0000087ab9 */ /* 0x000fe20000000800 */
[----:B------:R-:W-:Y:S01]  /*5f00*/  LEA.HI.X.SX32 R55, R53, UR9, 0x1, P0 ;  /* 0x0000000935377c11 */ /* 0x000fe200080f0eff */
[----:B------:R-:W-:Y:S01]  /*5f10*/  IMAD R88, R9, 0x8, R8 ;  /* 0x0000000809587824 */ /* 0x000fe200078e0208 */
[----:B------:R-:W-:Y:S01]  /*5f20*/  ISETP.GE.AND P2, PT, R10, UR5, PT ;  /* 0x000000050a007c0c */ /* 0x000fe2000bf46270 */
[C---:B------:R-:W-:Y:S01]  /*5f30*/  IMAD R53, R2.reuse, UR6, RZ ;  /* 0x0000000602357c24 */ /* 0x040fe2000f8e02ff */
[----:B------:R-:W-:-:S02]  /*5f40*/  ISETP.GE.AND P0, PT, R2, UR5, PT ;  /* 0x0000000502007c0c */ /* 0x000fc4000bf06270 */
[----:B------:R-:W-:Y:S01]  /*5f50*/  STSM.16.M88.4 [R88], R16 ;  /* 0x0000001058007844 */ /* 0x000fe20000000200 */
[----:B------:R-:W-:Y:S01]  /*5f60*/  LEA.HI.X.SX32 R57, R57, UR9, 0x1, P6 ;  /* 0x0000000939397c11 */ /* 0x000fe2000b0f0eff */
[----:B------:R-:W-:Y:S01]  /*5f70*/  IMAD.WIDE R58, R53, 0x2, R54 ;  /* 0x00000002353a7825 */ /* 0x000fe200078e0236 */
[----:B------:R-:W-:Y:S01]  /*5f80*/  BAR.SYNC.DEFER_BLOCKING 0x0 ;  /* 0x0000000000007b1d */ /* 0x000fe20000010000 */
[C---:B------:R-:W-:Y:S02]  /*5f90*/  ISETP.LT.AND P6, PT, R3.reuse, UR4, !P0 ;  /* 0x0000000403007c0c */ /* 0x040fe4000c7c1270 */
[----:B------:R-:W-:Y:S02]  /*5fa0*/  ISETP.LT.AND P0, PT, R0, UR4, !P3 ;  /* 0x0000000400007c0c */ /* 0x000fe4000df01270 */
[----:B------:R-:W-:Y:S01]  /*5fb0*/  ISETP.LT.AND P3, PT, R3, UR4, !P3 ;  /* 0x0000000403007c0c */ /* 0x000fe2000df61270 */
[----:B------:R-:W-:Y:S01]  /*5fc0*/  ULDC UR9, c[0x0][0x228] ;  /* 0x00008a0000097ab9 */ /* 0x000fe20000000800 */
[----:B------:R-:W0:Y:S01]  /*5fd0*/  LDS.128 R72, [R52] ;  /* 0x0000000034487984 */ /* 0x000e220000000c00 */
[----:B------:R-:W-:Y:S06]  /*5fe0*/  BAR.SYNC.DEFER_BLOCKING 0x0 ;  /* 0x0000000000007b1d */ /* 0x000fec0000010000 */
[----:B------:R-:W-:Y:S02]  /*5ff0*/  STSM.16.M88.4 [R88], R20 ;  /* 0x0000001458007844 */ /* 0x000fe40000000200 */
[----:B------:R-:W-:Y:S06]  /*6000*/  BAR.SYNC.DEFER_BLOCKING 0x0 ;  /* 0x0000000000007b1d */ /* 0x000fec0000010000 */
[----:B------:R-:W1:Y:S02]  /*6010*/  LDS.128 R68, [R52] ;  /* 0x0000000034447984 */ /* 0x000e640000000c00 */
[----:B------:R-:W-:Y:S06]  /*6020*/  BAR.SYNC.DEFER_BLOCKING 0x0 ;  /* 0x0000000000007b1d */ /* 0x000fec0000010000 */
[----:B------:R-:W-:Y:S02]  /*6030*/  STSM.16.M88.4 [R88], R28 ;  /* 0x0000001c58007844 */ /* 0x000fe40000000200 */
[----:B------:R-:W-:Y:S06]  /*6040*/  BAR.SYNC.DEFER_BLOCKING 0x0 ;  /* 0x0000000000007b1d */ /* 0x000fec0000010000 */
[----:B------:R-:W2:Y:S02]  /*6050*/  LDS.128 R64, [R52] ;  /* 0x0000000034407984 */ /* 0x000ea40000000c00 */
[----:B------:R-:W-:Y:S06]  /*6060*/  BAR.SYNC.DEFER_BLOCKING 0x0 ;  /* 0x0000000000007b1d */ /* 0x000fec0000010000 */
[----:B------:R-:W-:Y:S02]  /*6070*/  STSM.16.M88.4 [R88], R32 ;  /* 0x0000002058007844 */ /* 0x000fe40000000200 */
[----:B------:R-:W-:Y:S06]  /*6080*/  BAR.SYNC.DEFER_BLOCKING 0x0 ;  /* 0x0000000000007b1d */ /* 0x000fec0000010000 */
[----:B------:R-:W3:Y:S02]  /*6090*/  LDS.128 R60, [R52] ;  /* 0x00000000343c7984 */ /* 0x000ee40000000c00 */
[----:B------:R-:W-:Y:S06]  /*60a0*/  BAR.SYNC.DEFER_BLOCKING 0x0 ;  /* 0x0000000000007b1d */ /* 0x000fec0000010000 */
[----:B------:R-:W-:Y:S02]  /*60b0*/  STSM.16.M88.4 [R88], R36 ;  /* 0x0000002458007844 */ /* 0x000fe40000000200 */
[----:B------:R-:W-:Y:S06]  /*60c0*/  BAR.SYNC.DEFER_BLOCKING 0x0 ;  /* 0x0000000000007b1d */ /* 0x000fec0000010000 */
[----:B------:R-:W4:Y:S02]  /*60d0*/  LDS.128 R16, [R52] ;  /* 0x0000000034107984 */ /* 0x000f240000000c00 */
[----:B------:R-:W-:Y:S06]  /*60e0*/  BAR.SYNC.DEFER_BLOCKING 0x0 ;  /* 0x0000000000007b1d */ /* 0x000fec0000010000 */
[----:B------:R-:W-:Y:S02]  /*60f0*/  STSM.16.M88.4 [R88], R100 ;  /* 0x0000006458007844 */ /* 0x000fe40000000200 */
[----:B------:R-:W-:Y:S06]  /*6100*/  BAR.SYNC.DEFER_BLOCKING 0x0 ;  /* 0x0000000000007b1d */ /* 0x000fec0000010000 */
[----:B------:R-:W5:Y:S02]  /*6110*/  LDS.128 R12, [R52] ;  /* 0x00000000340c7984 */ /* 0x000f640000000c00 */
        /* <DEDUP_REMOVED lines=13> */
[----:B------:R0:W-:Y:S02]  /*61f0*/  STSM.16.M88.4 [R88], R76 ;  /* 0x0000004c58007844 */ /* 0x0001e40000000200 */
[----:B------:R-:W-:Y:S01]  /*6200*/  BAR.SYNC.DEFER_BLOCKING 0x0 ;  /* 0x0000000000007b1d */ /* 0x000fe20000010000 */
[----:B0-----:R-:W-:Y:S01]  /*6210*/  IMAD.WIDE R76, R53, 0x2, R56 ;  /* 0x00000002354c7825 */ /* 0x001fe200078e0238 */
[----:B------:R-:W-:-:S04]  /*6220*/  PRMT R79, R72, 0x7632, R79 ;  /* 0x00007632484f7816 */ /* 0x000fc8000000004f */
[----:B------:R-:W0:Y:S02]  /*6230*/  LDS.128 R28, [R52] ;  /* 0x00000000341c7984 */ /* 0x000e240000000c00 */
[----:B------:R-:W-:Y:S06]  /*6240*/  BAR.SYNC.DEFER_BLOCKING 0x0 ;  /* 0x0000000000007b1d */ /* 0x000fec0000010000 */
[----:B------:R-:W-:Y:S02]  /*6250*/  STSM.16.M88.4 [R88], R44 ;  /* 0x0000002c58007844 */ /* 0x000fe40000000200 */
[----:B------:R-:W-:Y:S06]  /*6260*/  BAR.SYNC.DEFER_BLOCKING 0x0 ;  /* 0x0000000000007b1d */ /* 0x000fec0000010000 */
[----:B------:R-:W-:Y:S02]  /*6270*/  LDS.128 R32, [R52] ;  /* 0x0000000034207984 */ /* 0x000fe40000000c00 */
[----:B------:R-:W-:Y:S06]  /*6280*/  BAR.SYNC.DEFER_BLOCKING 0x0 ;  /* 0x0000000000007b1d */ /* 0x000fec0000010000 */
[----:B------:R1:W-:Y:S02]  /*6290*/  STSM.16.M88.4 [R88], R80 ;  /* 0x0000005058007844 */ /* 0x0003e40000000200 */
[----:B------:R-:W-:Y:S01]  /*62a0*/  BAR.SYNC.DEFER_BLOCKING 0x0 ;  /* 0x0000000000007b1d */ /* 0x000fe20000010000 */
[----:B-1----:R-:W-:-:S02]  /*62b0*/  VIADD R81, R53, UR6 ;  /* 0x0000000635517c36 */ /* 0x002fc40008000000 */
[----:B------:R-:W-:Y:S02]  /*62c0*/  VIADD R53, R2, 0x5 ;  /* 0x0000000502357836 */ /* 0x000fe40000000000 */
[C---:B------:R-:W-:Y:S01]  /*62d0*/  VIADD R83, R81.reuse, UR6 ;  /* 0x0000000651537c36 */ /* 0x040fe20008000000 */
[----:B------:R-:W1:Y:S02]  /*62e0*/  LDS.128 R36, [R52] ;  /* 0x0000000034247984 */ /* 0x000e640000000c00 */
[----:B------:R-:W-:Y:S06]  /*62f0*/  BAR.SYNC.DEFER_BLOCKING 0x0 ;  /* 0x0000000000007b1d */ /* 0x000fec0000010000 */
[----:B------:R-:W-:Y:S02]  /*6300*/  STSM.16.M88.4 [R88], R48 ;  /* 0x0000003058007844 */ /* 0x000fe40000000200 */
[----:B------:R-:W-:Y:S06]  /*6310*/  BAR.SYNC.DEFER_BLOCKING 0x0 ;  /* 0x0000000000007b1d */ /* 0x000fec0000010000 */
        /* <DEDUP_REMOVED lines=8> */
[----:B------:R-:W-:Y:S02]  /*63a0*/  LDS.128 R48, [R52] ;  /* 0x0000000034307984 */ /* 0x000fe40000000c00 */
[----:B------:R-:W-:Y:S06]  /*63b0*/  BAR.SYNC.DEFER_BLOCKING 0x0 ;  /* 0x0000000000007b1d */ /* 0x000fec0000010000 */
[----:B------:R2:W-:Y:S02]  /*63c0*/  STSM.16.M88.4 [R88], R4 ;  /* 0x0000000458007844 */ /* 0x0005e40000000200 */
[----:B------:R-:W-:Y:S01]  /*63d0*/  BAR.SYNC.DEFER_BLOCKING 0x0 ;  /* 0x0000000000007b1d */ /* 0x000fe20000010000 */
[----:B--2---:R-:W-:-:S04]  /*63e0*/  IMAD.WIDE R4, R81, 0x2, R56 ;  /* 0x0000000251047825 */ /* 0x004fc800078e0238 */
[----:B------:R-:W-:Y:S01]  /*63f0*/  IMAD.WIDE R6, R83, 0x2, R54 ;  /* 0x0000000253067825 */ /* 0x000fe200078e0236 */
[----:B------:R2:W-:Y:S01]  /*6400*/  @P4 STG.E.U16 desc[UR14][R58.64], R72 ;  /* 0x000000483a004986 */ /* 0x0005e2000c10150e */
[----:B------:R-:W-:Y:S02]  /*6410*/  ISETP.LT.AND P4, PT, R0, UR4, !P1 ;  /* 0x0000000400007c0c */ /* 0x000fe4000cf81270 */
[----:B------:R-:W-:Y:S01]  /*6420*/  ISETP.LT.AND P1, PT, R3, UR4, !P1 ;  /* 0x0000000403007c0c */ /* 0x000fe2000cf21270 */
[----:B------:R3:W-:Y:S01]  /*6430*/  @P6 STG.E.U16 desc[UR14][R76.64], R79 ;  /* 0x0000004f4c006986 */ /* 0x0007e2000c10150e */
[----:B------:R-:W-:Y:S01]  /*6440*/  ISETP.GE.AND P6, PT, R53, UR5, PT ;  /* 0x0000000535007c0c */ /* 0x000fe2000bfc6270 */
[----:B------:R-:W-:Y:S02]  /*6450*/  VIADD R53, R2, 0x6 ;  /* 0x0000000602357836 */ /* 0x000fe40000000000 */
[----:B--2---:R-:W-:Y:S01]  /*6460*/  IMAD.WIDE R58, R83, 0x2, R56 ;  /* 0x00000002533a7825 */ /* 0x004fe200078e0238 */
[----:B------:R-:W-:-:S03]  /*6470*/  PRMT R72, R73, 0x7632, R72 ;  /* 0x0000763249487816 */ /* 0x000fc60000000048 */
[----:B---3--:R-:W-:Y:S01]  /*6480*/  IMAD.WIDE R78, R81, 0x2, R54 ;  /* 0x00000002514e7825 */ /* 0x008fe200078e0236 */
[----:B------:R-:W-:-:S03]  /*6490*/  PRMT R77, R68, 0x7632, R77 ;  /* 0x00007632444d7816 */ /* 0x000fc6000000004d */
[----:B------:R-:W-:Y:S01]  /*64a0*/  VIADD R83, R83, UR6 ;  /* 0x0000000653537c36 */ /* 0x000fe20008000000 */
[----:B------:R2:W-:Y:S01]  /*64b0*/  @P0 STG.E.U16 desc[UR14][R78.64], R68 ;  /* 0x000000444e000986 */ /* 0x0005e2000c10150e */
[----:B------:R-:W-:Y:S01]  /*64c0*/  ISETP.GE.AND P0, PT, R53, UR5, PT ;  /* 0x0000000535007c0c */ /* 0x000fe2000bf06270 */
[----:B------:R-:W-:Y:S02]  /*64d0*/  VIADD R53, R2, 0x8 ;  /* 0x0000000802357836 */ /* 0x000fe40000000000 */
[----:B------:R3:W-:Y:S01]  /*64e0*/  @P3 STG.E.U16 desc[UR14][R4.64], R77 ;  /* 0x0000004d04003986 */ /* 0x0007e2000c10150e */
[C---:B------:R-:W-:Y:S02]  /*64f0*/  ISETP.LT.AND P3, PT, R0.reuse, UR4, !P5 ;  /* 0x0000000400007c0c */ /* 0x040fe4000ef61270 */
[----:B------:R-:W-:Y:S01]  /*6500*/  ISETP.LT.AND P5, PT, R3, UR4, !P5 ;  /* 0x0000000403007c0c */ /* 0x000fe2000efa1270 */
[----:B------:R-:W-:Y:S01]  /*6510*/  @P4 STG.E.U16 desc[UR14][R6.64], R73 ;  /* 0x0000004906004986 */ /* 0x000fe2000c10150e */
[----:B------:R-:W-:-:S02]  /*6520*/  ISETP.LT.AND P4, PT, R0, UR4, !P2 ;  /* 0x0000000400007c0c */ /* 0x000fc4000d781270 */
[----:B------:R-:W-:Y:S01]  /*6530*/  ISETP.LT.AND P2, PT, R3, UR4, !P2 ;  /* 0x0000000403007c0c */ /* 0x000fe2000d741270 */
[----:B------:R4:W-:Y:S01]  /*6540*/  @P1 STG.E.U16 desc[UR14][R58.64], R72 ;  /* 0x000000483a001986 */ /* 0x0009e2000c10150e */
[C---:B--2---:R-:W-:Y:S02]  /*6550*/  VIADD R79, R83.reuse, UR6 ;  /* 0x00000006534f7c36 */ /* 0x044fe40008000000 */
[----:B------:R-:W-:Y:S02]  /*6560*/  VIADD R68, R2, 0x7 ;  /* 0x0000000702447836 */ /* 0x000fe40000000000 */
[----:B---3--:R-:W-:-:S03]  /*6570*/  IMAD.WIDE R76, R83, 0x2, R54 ;  /* 0x00000002534c7825 */ /* 0x008fc600078e0236 */
[----:B------:R-:W-:Y:S01]  /*6580*/  ISETP.GE.AND P1, PT, R68, UR5, PT ;  /* 0x0000000544007c0c */ /* 0x000fe2000bf26270 */
[----:B------:R-:W-:Y:S01]  /*6590*/  IMAD.WIDE R4, R83, 0x2, R56 ;  /* 0x0000000253047825 */ /* 0x000fe200078e0238 */
[----:B------:R-:W-:Y:S01]  /*65a0*/  @P3 STG.E.U16 desc[UR14][R76.64], R69 ;  /* 0x000000454c003986 */ /* 0x000fe2000c10150e */
[----:B------:R-:W-:Y:S02]  /*65b0*/  ISETP.GE.AND P3, PT, R53, UR5, PT ;  /* 0x0000000535007c0c */ /* 0x000fe4000bf66270 */
[----:B----4-:R-:W-:Y:S01]  /*65c0*/  PRMT R59, R69, 0x7632, R59 ;  /* 0x00007632453b7816 */ /* 0x010fe2000000003b */
[----:B------:R-:W-:-:S04]  /*65d0*/  IMAD.WIDE R6, R79, 0x2, R54 ;  /* 0x000000024f067825 */ /* 0x000fc800078e0236 */
[----:B------:R2:W-:Y:S01]  /*65e0*/  @P5 STG.E.U16 desc[UR14][R4.64], R59 ;  /* 0x0000003b04005986 */ /* 0x0005e2000c10150e */
[----:B------:R-:W-:Y:S01]  /*65f0*/  ISETP.LT.AND P5, PT, R0, UR4, !P6 ;  /* 0x0000000400007c0c */ /* 0x000fe2000f7a1270 */
[----:B------:R-:W-:Y:S01]  /*6600*/  VIADD R72, R2, 0x9 ;  /* 0x0000000902487836 */ /* 0x000fe20000000000 */
[C---:B------:R-:W-:Y:S01]  /*6610*/  ISETP.LT.AND P6, PT, R3.reuse, UR4, !P6 ;  /* 0x0000000403007c0c */ /* 0x040fe2000f7c1270 */
[----:B------:R3:W-:Y:S01]  /*6620*/  @P4 STG.E.U16 desc[UR14][R6.64], R74 ;  /* 0x0000004a06004986 */ /* 0x0007e2000c10150e */
[----:B------:R-:W-:Y:S01]  /*6630*/  ISETP.LT.AND P4, PT, R0, UR4, !P0 ;  /* 0x0000000400007c0c */ /* 0x000fe2000c781270 */
[----:B------:R-:W-:Y:S01]  /*6640*/  VIADD R53, R2, 0xa ;  /* 0x0000000a02357836 */ /* 0x000fe20000000000 */
[----:B------:R-:W-:Y:S01]  /*6650*/  ISETP.LT.AND P0, PT, R3, UR4, !P0 ;  /* 0x0000000403007c0c */ /* 0x000fe2000c701270 */
[----:B--2---:R-:W-:Y:S01]  /*6660*/  IMAD.WIDE R58, R79, 0x2, R56 ;  /* 0x000000024f3a7825 */ /* 0x004fe200078e0238 */
[----:B------:R-:W-:-:S03]  /*6670*/  PRMT R5, R74, 0x7632, R5 ;  /* 0x000076324a057816 */ /* 0x000fc60000000005 */
[----:B------:R-:W-:Y:S01]  /*6680*/  VIADD R79, R79, UR6 ;  /* 0x000000064f4f7c36 */ /* 0x000fe20008000000 */
[----:B---3--:R-:W-:Y:S01]  /*6690*/  PRMT R7, R70, 0x7632, R7 ;  /* 0x0000763246077816 */ /* 0x008fe20000000007 */
[----:B------:R2:W-:Y:S01]  /*66a0*/  @P2 STG.E.U16 desc[UR14][R58.64], R5 ;  /* 0x000000053a002986 */ /* 0x0005e2000c10150e */
[----:B------:R-:W-:Y:S01]  /*66b0*/  ISETP.GE.AND P2, PT, R72, UR5, PT ;  /* 0x0000000548007c0c */ /* 0x000fe2000bf46270 */
[----:B------:R-:W-:Y:S01]  /*66c0*/  IMAD.WIDE R68, R79, 0x2, R56 ;  /* 0x000000024f447825 */ /* 0x000fe200078e0238 */
[----:B------:R-:W-:-:S03]  /*66d0*/  PRMT R72, R75, 0x7632, R72 ;  /* 0x000076324b487816 */ /* 0x000fc60000000048 */
[----:B--2---:R-:W-:-:S04]  /*66e0*/  IMAD.WIDE R4, R79, 0x2, R54 ;  /* 0x000000024f047825 */ /* 0x004fc800078e0236 */
[----:B------:R-:W-:Y:S01]  /*66f0*/  VIADD R79, R79, UR6 ;  /* 0x000000064f4f7c36 */ /* 0x000fe20008000000 */
[----:B------:R2:W-:Y:S01]  /*6700*/  @P5 STG.E.U16 desc[UR14][R4.64], R70 ;  /* 0x0000004604005986 */ /* 0x0005e2000c10150e */
[----:B------:R-:W-:Y:S01]  /*6710*/  ISETP.GE.AND P5, PT, R53, UR5, PT ;  /* 0x0000000535007c0c */ /* 0x000fe2000bfa6270 */
[----:B------:R-:W-:Y:S02]  /*6720*/  VIADD R53, R2, 0xb ;  /* 0x0000000b02357836 */ /* 0x000fe40000000000 */
[----:B------:R3:W-:Y:S01]  /*6730*/  @P6 STG.E.U16 desc[UR14][R68.64], R7 ;  /* 0x0000000744006986 */ /* 0x0007e2000c10150e */
[----:B------:R-:W-:Y:S01]  /*6740*/  ISETP.LT.AND P6, PT, R0, UR4, !P1 ;  /* 0x0000000400007c0c */ /* 0x000fe2000cfc1270 */
[----:B------:R-:W-:Y:S01]  /*6750*/  VIADD R73, R79, UR6 ;  /* 0x000000064f497c36 */ /* 0x000fe20008000000 */
[----:B------:R-:W-:-:S03]  /*6760*/  ISETP.LT.AND P1, PT, R3, UR4, !P1 ;  /* 0x0000000403007c0c */ /* 0x000fc6000cf21270 */
[----:B------:R-:W-:Y:S01]  /*6770*/  IMAD.WIDE R58, R73, 0x2, R54 ;  /* 0x00000002493a7825 */ /* 0x000fe200078e0236 */
[----:B--2---:R-:W-:-:S03]  /*6780*/  PRMT R70, R64, 0x7632, R70 ;  /* 0x0000763240467816 */ /* 0x004fc60000000046 */
[----:B------:R-:W-:-:S04]  /*6790*/  IMAD.WIDE R4, R79, 0x2, R56 ;  /* 0x000000024f047825 */ /* 0x000fc800078e0238 */
[----:B---3--:R-:W-:-:S04]  /*67a0*/  IMAD.WIDE R6, R79, 0x2, R54 ;  /* 0x000000024f067825 */ /* 0x008fc800078e0236 */
[----:B------:R-:W-:Y:S01]  /*67b0*/  IMAD.WIDE R68, R73, 0x2, R56 ;  /* 0x0000000249447825 */ /* 0x000fe200078e0238 */
[----:B------:R2:W-:Y:S01]  /*67c0*/  @P4 STG.E.U16 desc[UR14][R6.64], R75 ;  /* 0x0000004b06004986 */ /* 0x0005e2000c10150e */
[----:B------:R-:W-:Y:S02]  /*67d0*/  ISETP.LT.AND P4, PT, R0, UR4, !P3 ;  /* 0x0000000400007c0c */ /* 0x000fe4000df81270 */
[----:B------:R-:W-:Y:S01]  /*67e0*/  ISETP.LT.AND P3, PT, R3, UR4, !P3 ;  /* 0x0000000403007c0c */ /* 0x000fe2000df61270 */
[----:B------:R-:W-:Y:S01]  /*67f0*/  VIADD R73, R73, UR6 ;  /* 0x0000000649497c36 */ /* 0x000fe20008000000 */
[----:B------:R3:W-:Y:S01]  /*6800*/  @P0 STG.E.U16 desc[UR14][R4.64], R72 ;  /* 0x0000004804000986 */ /* 0x0007e2000c10150e */
[----:B------:R-:W-:Y:S01]  /*6810*/  ISETP.GE.AND P0, PT, R53, UR5, PT ;  /* 0x0000000535007c0c */ /* 0x000fe2000bf06270 */
[----:B------:R-:W-:Y:S02]  /*6820*/  VIADD R53, R2, 0xc ;  /* 0x0000000c02357836 */ /* 0x000fe40000000000 */
[----:B------:R4:W-:Y:S01]  /*6830*/  @P6 STG.E.U16 desc[UR14][R58.64], R71 ;  /* 0x000000473a006986 */ /* 0x0009e2000c10150e */
[----:B------:R-:W-:-:S02]  /*6840*/  ISETP.LT.AND P6, PT, R0, UR4, !P2 ;  /* 0x0000000400007c0c */ /* 0x000fc4000d7c1270 */
[----:B--2---:R-:W-:Y:S01]  /*6850*/  PRMT R7, R71, 0x7632, R7 ;  /* 0x0000763247077816 */ /* 0x004fe20000000007 */
[----:B------:R-:W-:Y:S01]  /*6860*/  VIADD R75, R73, UR6 ;  /* 0x00000006494b7c36 */ /* 0x000fe20008000000 */
[----:B------:R-:W-:-:S03]  /*6870*/  ISETP.LT.AND P2, PT, R3, UR4, !P2 ;  /* 0x0000000403007c0c */ /* 0x000fc6000d741270 */
[----:B------:R2:W-:Y:S01]  /*6880*/  @P1 STG.E.U16 desc[UR14][R68.64], R7 ;  /* 0x0000000744001986 */ /* 0x0005e2000c10150e */
[----:B---3--:R-:W-:Y:S01]  /*6890*/  IMAD.WIDE R4, R73, 0x2, R56 ;  /* 0x0000000249047825 */ /* 0x008fe200078e0238 */
[----:B------:R-:W-:-:S03]  /*68a0*/  ISETP.GE.AND P1, PT, R53, UR5, PT ;  /* 0x0000000535007c0c */ /* 0x000fc6000bf26270 */
[----:B----4-:R-:W-:-:S04]  /*68b0*/  IMAD.WIDE R58, R75, 0x2, R54 ;  /* 0x000000024b3a7825 */ /* 0x010fc800078e0236 */
[----:B------:R-:W-:Y:S02]  /*68c0*/  VIADD R53, R2, 0xd ;  /* 0x0000000d02357836 */ /* 0x000fe40000000000 */
[----:B--2---:R-:W-:-:S04]  /*68d0*/  IMAD.WIDE R6, R73, 0x2, R54 ;  /* 0x0000000249067825 */ /* 0x004fc800078e0236 */
[----:B------:R-:W-:Y:S01]  /*68e0*/  IMAD.WIDE R68, R75, 0x2, R56 ;  /* 0x000000024b447825 */ /* 0x000fe200078e0238 */
[----:B------:R2:W-:Y:S01]  /*68f0*/  @P4 STG.E.U16 desc[UR14][R6.64], R64 ;  /* 0x0000004006004986 */ /* 0x0005e2000c10150e */
[----:B------:R-:W-:Y:S02]  /*6900*/  ISETP.GE.AND P4, PT, R53, UR5, PT ;  /* 0x0000000535007c0c */ /* 0x000fe4000bf86270 */
[----:B------:R-:W-:Y:S01]  /*6910*/  VIADD R75, R75, UR6 ;  /* 0x000000064b4b7c36 */ /* 0x000fe20008000000 */
[----:B------:R3:W-:Y:S01]  /*6920*/  @P3 STG.E.U16 desc[UR14][R4.64], R70 ;  /* 0x0000004604003986 */ /* 0x0007e2000c10150e */
[----:B------:R-:W-:Y:S01]  /*6930*/  ISETP.LT.AND P3, PT, R0, UR4, !P5 ;  /* 0x0000000400007c0c */ /* 0x000fe2000ef61270 */
[----:B------:R-:W-:Y:S01]  /*6940*/  VIADD R53, R2, 0xf ;  /* 0x0000000f02357836 */ /* 0x000fe20000000000 */
[----:B------:R-:W-:Y:S01]  /*6950*/  ISETP.LT.AND P5, PT, R3, UR4, !P5 ;  /* 0x0000000403007c0c */ /* 0x000fe2000efa1270 */
[----:B------:R4:W-:Y:S01]  /*6960*/  @P6 STG.E.U16 desc[UR14][R58.64], R60 ;  /* 0x0000003c3a006986 */ /* 0x0009e2000c10150e */
[----:B------:R-:W-:-:S02]  /*6970*/  ISETP.LT.AND P6, PT, R0, UR4, !P0 ;  /* 0x0000000400007c0c */ /* 0x000fc4000c7c1270 */
[----:B------:R-:W-:Y:S01]  /*6980*/  ISETP.LT.AND P0, PT, R3, UR4, !P0 ;  /* 0x0000000403007c0c */ /* 0x000fe2000c701270 */
[----:B--2---:R-:W-:Y:S01]  /*6990*/  VIADD R64, R2, 0xe ;  /* 0x0000000e02407836 */ /* 0x004fe20000000000 */
[----:B------:R-:W-:Y:S01]  /*69a0*/  PRMT R7, R60, 0x7632, R7 ;  /* 0x000076323c077816 */ /* 0x000fe20000000007 */
[----:B---3--:R-:W-:-:S04]  /*69b0*/  IMAD.WIDE R4, R75, 0x2, R56 ;  /* 0x000000024b047825 */ /* 0x008fc800078e0238 */
[----:B------:R2:W-:Y:S01]  /*69c0*/  @P2 STG.E.U16 desc[UR14][R68.64], R7 ;  /* 0x0000000744002986 */ /* 0x0005e2000c10150e */
[----:B------:R-:W-:Y:S02]  /*69d0*/  ISETP.GE.AND P2, PT, R64, UR5, PT ;  /* 0x0000000540007c0c */ /* 0x000fe4000bf46270 */
[----:B----4-:R-:W-:Y:S02]  /*69e0*/  PRMT R59, R65, 0x7632, R59 ;  /* 0x00007632413b7816 */ /* 0x010fe4000000003b */
[----:B------:R-:W-:Y:S01]  /*69f0*/  PRMT R64, R67, 0x7632, R64 ;  /* 0x0000763243407816 */ /* 0x000fe20000000040 */
[----:B--2---:R-:W-:-:S04]  /*6a00*/  IMAD.WIDE R6, R75, 0x2, R54 ;  /* 0x000000024b067825 */ /* 0x004fc800078e0236 */
[----:B------:R-:W-:Y:S01]  /*6a10*/  VIADD R75, R75, UR6 ;  /* 0x000000064b4b7c36 */ /* 0x000fe20008000000 */
[----:B------:R-:W-:Y:S01]  /*6a20*/  @P3 STG.E.U16 desc[UR14][R6.64], R65 ;  /* 0x0000004106003986 */ /* 0x000fe2000c10150e */
[----:B------:R-:W-:Y:S01]  /*6a30*/  ISETP.GE.AND P3, PT, R53, UR5, PT ;  /* 0x0000000535007c0c */ /* 0x000fe2000bf66270 */
[----:B------:R-:W-:Y:S02]  /*6a40*/  VIADD R53, R2, 0x10 ;  /* 0x0000001002357836 */ /* 0x000fe40000000000 */
[----:B------:R2:W-:Y:S01]  /*6a50*/  @P5 STG.E.U16 desc[UR14][R4.64], R59 ;  /* 0x0000003b04005986 */ /* 0x0005e2000c10150e */
[----:B------:R-:W-:Y:S01]  /*6a60*/  ISETP.LT.AND P5, PT, R0, UR4, !P1 ;  /* 0x0000000400007c0c */ /* 0x000fe2000cfa1270 */
[----:B------:R-:W-:Y:S01]  /*6a70*/  IMAD.WIDE R68, R75, 0x2, R56 ;  /* 0x000000024b447825 */ /* 0x000fe200078e0238 */
[----:B------:R-:W-:-:S03]  /*6a80*/  ISETP.LT.AND P1, PT, R3, UR4, !P1 ;  /* 0x0000000403007c0c */ /* 0x000fc6000cf21270 */
[----:B--2---:R-:W-:Y:S01]  /*6a90*/  IMAD.WIDE R58, R75, 0x2, R54 ;  /* 0x000000024b3a7825 */ /* 0x004fe200078e0236 */
[----:B------:R-:W-:-:S03]  /*6aa0*/  PRMT R5, R61, 0x7632, R5 ;  /* 0x000076323d057816 */ /* 0x000fc60000000005 */
[----:B------:R-:W-:Y:S01]  /*6ab0*/  VIADD R75, R75, UR6 ;  /* 0x000000064b4b7c36 */ /* 0x000fe20008000000 */
[----:B------:R2:W-:Y:S01]  /*6ac0*/  @P6 STG.E.U16 desc[UR14][R58.64], R61 ;  /* 0x0000003d3a006986 */ /* 0x0005e2000c10150e */
[----:B------:R-:W-:Y:S02]  /*6ad0*/  ISETP.LT.AND P6, PT, R0, UR4, !P4 ;  /* 0x0000000400007c0c */ /* 0x000fe4000e7c1270 */
[----:B------:R-:W-:Y:S01]  /*6ae0*/  ISETP.LT.AND P4, PT, R3, UR4, !P4 ;  /* 0x0000000403007c0c */ /* 0x000fe2000e781270 */
[----:B------:R3:W-:Y:S01]  /*6af0*/  @P0 STG.E.U16 desc[UR14][R68.64], R5 ;  /* 0x0000000544000986 */ /* 0x0007e2000c10150e */
[----:B------:R-:W-:Y:S01]  /*6b00*/  IMAD.WIDE R6, R75, 0x2, R56 ;  /* 0x000000024b067825 */ /* 0x000fe200078e0238 */
[----:B------:R-:W-:-:S03]  /*6b10*/  ISETP.GE.AND P0, PT, R53, UR5, PT ;  /* 0x0000000535007c0c */ /* 0x000fc6000bf06270 */
[----:B------:R-:W-:Y:S01]  /*6b20*/  VIADD R53, R2, 0x11 ;  /* 0x0000001102357836 */ /* 0x000fe20000000000 */
[----:B--2---:R-:W-:Y:S01]  /*6b30*/  PRMT R59, R66, 0x7632, R59 ;  /* 0x00007632423b7816 */ /* 0x004fe2000000003b */
[----:B---3--:R-:W-:-:S04]  /*6b40*/  IMAD.WIDE R4, R75, 0x2, R54 ;  /* 0x000000024b047825 */ /* 0x008fc800078e0236 */
        /* <DEDUP_REMOVED lines=12> */
[----:B------:R-:W-:Y:S01]  /*6c10*/  ISETP.GE.AND P6, PT, R53, UR5, PT ;  /* 0x0000000535007c0c */ /* 0x000fe2000bfc6270 */
[----:B------:R-:W-:Y:S02]  /*6c20*/  VIADD R53, R2, 0x13 ;  /* 0x0000001302357836 */ /* 0x000fe40000000000 */
[----:B------:R3:W-:Y:S01]  /*6c30*/  @P4 STG.E.U16 desc[UR14][R60.64], R5 ;  /* 0x000000053c004986 */ /* 0x0007e2000c10150e */
[----:B------:R-:W-:Y:S01]  /*6c40*/  ISETP.LT.AND P4, PT, R0, UR4, !P3 ;  /* 0x0000000400007c0c */ /* 0x000fe2000df81270 */
[----:B------:R-:W-:Y:S01]  /*6c50*/  IMAD.WIDE R6, R75, 0x2, R56 ;  /* 0x000000024b067825 */ /* 0x000fe200078e0238 */
[----:B------:R-:W-:-:S03]  /*6c60*/  ISETP.LT.AND P3, PT, R3, UR4, !P3 ;  /* 0x0000000403007c0c */ /* 0x000fc6000df61270 */
[----:B------:R-:W-:Y:S02]  /*6c70*/  VIADD R65, R75, UR6 ;  /* 0x000000064b417c36 */ /* 0x000fe40008000000 */
[----:B--2---:R-:W-:Y:S02]  /*6c80*/  VIADD R62, R2, 0x14 ;  /* 0x00000014023e7836 */ /* 0x004fe40000000000 */
[----:B------:R-:W-:-:S04]  /*6c90*/  IMAD.WIDE R58, R65, 0x2, R54 ;  /* 0x00000002413a7825 */ /* 0x000fc800078e0236 */
[----:B---3--:R-:W-:-:S04]  /*6ca0*/  IMAD.WIDE R4, R75, 0x2, R54 ;  /* 0x000000024b047825 */ /* 0x008fc800078e0236 */
        /* <DEDUP_REMOVED lines=9> */
[----:B------:R-:W-:-:S02]  /*6d40*/  ISETP.GE.AND P4, PT, R62, UR5, PT ;  /* 0x000000053e007c0c */ /* 0x000fc4000bf86270 */
[----:B--2---:R-:W-:Y:S01]  /*6d50*/  PRMT R5, R63, 0x7632, R5 ;  /* 0x000076323f057816 */ /* 0x004fe20000000005 */
[----:B---3--:R-:W-:-:S04]  /*6d60*/  IMAD.WIDE R6, R65, 0x2, R56 ;  /* 0x0000000241067825 */ /* 0x008fc800078e0238 */
[----:B------:R2:W-:Y:S01]  /*6d70*/  @P3 STG.E.U16 desc[UR14][R60.64], R5 ;  /* 0x000000053c003986 */ /* 0x0005e2000c10150e */
[----:B------:R-:W-:Y:S02]  /*6d80*/  ISETP.LT.AND P3, PT, R0, UR4, !P1 ;  /* 0x0000000400007c0c */ /* 0x000fe4000cf61270 */
[----:B------:R-:W-:Y:S02]  /*6d90*/  ISETP.LT.AND P1, PT, R3, UR4, !P1 ;  /* 0x0000000403007c0c */ /* 0x000fe4000cf21270 */
[----:B----4-:R-:W-:Y:S01]  /*6da0*/  PRMT R59, R16, 0x7632, R59 ;  /* 0x00007632103b7816 */ /* 0x010fe2000000003b */
[----:B--2---:R-:W-:-:S04]  /*6db0*/  IMAD.WIDE R4, R65, 0x2, R54 ;  /* 0x0000000241047825 */ /* 0x004fc800078e0236 */
[----:B------:R-:W-:Y:S01]  /*6dc0*/  VIADD R65, R65, UR6 ;  /* 0x0000000641417c36 */ /* 0x000fe20008000000 */
[----:B------:R5:W-:Y:S01]  /*6dd0*/  @P2 STG.E.U16 desc[UR14][R4.64], R16 ;  /* 0x0000001004002986 */ /* 0x000be2000c10150e */
[----:B------:R-:W-:Y:S01]  /*6de0*/  ISETP.GE.AND P2, PT, R53, UR5, PT ;  /* 0x0000000535007c0c */ /* 0x000fe2000bf46270 */
[----:B------:R-:W-:Y:S02]  /*6df0*/  VIADD R53, R2, 0x16 ;  /* 0x0000001602357836 */ /* 0x000fe40000000000 */
[----:B------:R2:W-:Y:S01]  /*6e00*/  @P0 STG.E.U16 desc[UR14][R6.64], R59 ;  /* 0x0000003b06000986 */ /* 0x0005e2000c10150e */
[----:B------:R-:W-:Y:S01]  /*6e10*/  ISETP.LT.AND P0, PT, R0, UR4, !P6 ;  /* 0x0000000400007c0c */ /* 0x000fe2000f701270 */
[----:B------:R-:W-:Y:S01]  /*6e20*/  IMAD.WIDE R60, R65, 0x2, R56 ;  /* 0x00000002413c7825 */ /* 0x000fe200078e0238 */
[----:B------:R-:W-:Y:S01]  /*6e30*/  ISETP.LT.AND P6, PT, R3, UR7, !P6 ;  /* 0x0000000703007c0c */ /* 0x000fe2000f7c1270 */
[----:B------:R-:W-:Y:S01]  /*6e40*/  ULDC UR4, c[0x0][0x228] ;  /* 0x00008a0000047ab9 */ /* 0x000fe20000000800 */
[----:B------:R-:W-:Y:S01]  /*6e50*/  ULDC UR7, c[0x0][0x228] ;  /* 0x00008a0000077ab9 */ /* 0x000fe20000000800 */
[----:B-----5:R-:W-:Y:S01]  /*6e60*/  PRMT R5, R12, 0x7632, R5 ;  /* 0x000076320c057816 */ /* 0x020fe20000000005 */
[----:B------:R-:W-:-:S02]  /*6e70*/  VIADD R16, R2, 0x17 ;  /* 0x0000001702107836 */ /* 0x000fc40000000000 */
[----:B--2---:R-:W-:-:S04]  /*6e80*/  IMAD.WIDE R58, R65, 0x2, R54 ;  /* 0x00000002413a7825 */ /* 0x004fc800078e0236 */
[----:B------:R-:W-:Y:S01]  /*6e90*/  VIADD R65, R65, UR6 ;  /* 0x0000000641417c36 */ /* 0x000fe20008000000 */
[----:B------:R2:W-:Y:S01]  /*6ea0*/  @P3 STG.E.U16 desc[UR14][R58.64], R12 ;  /* 0x0000000c3a003986 */ /* 0x0005e2000c10150e */
[----:B------:R-:W-:Y:S02]  /*6eb0*/  ISETP.GE.AND P3, PT, R53, UR5, PT ;  /* 0x0000000535007c0c */ /* 0x000fe4000bf66270 */
[----:B------:R-:W-:Y:S01]  /*6ec0*/  IMAD.WIDE R6, R65, 0x2, R56 ;  /* 0x0000000241067825 */ /* 0x000fe200078e0238 */
[----:B------:R3:W-:Y:S01]  /*6ed0*/  @P1 STG.E.U16 desc[UR14][R60.64], R5 ;  /* 0x000000053c001986 */ /* 0x0007e2000c10150e */
[----:B------:R-:W-:Y:S01]  /*6ee0*/  ISETP.LT.AND P1, PT, R0, UR4, !P5 ;  /* 0x0000000400007c0c */ /* 0x000fe2000ef21270 */
[----:B------:R-:W-:Y:S02]  /*6ef0*/  ULDC UR4, c[0x0][0x228] ;  /* 0x00008a0000047ab9 */ /* 0x000fe40000000800 */
[----:B------:R-:W-:Y:S01]  /*6f00*/  ISETP.LT.AND P5, PT, R3, UR4, !P5 ;  /* 0x0000000403007c0c */ /* 0x000fe2000efa1270 */
[----:B------:R-:W-:Y:S01]  /*6f10*/  ULDC UR4, c[0x0][0x228] ;  /* 0x00008a0000047ab9 */ /* 0x000fe20000000800 */
[----:B--2---:R-:W-:Y:S01]  /*6f20*/  PRMT R59, R17, 0x7632, R59 ;  /* 0x00007632113b7816 */ /* 0x004fe2000000003b */
[----:B------:R-:W-:-:S02]  /*6f30*/  VIADD R12, R2, 0x18 ;  /* 0x00000018020c7836 */ /* 0x000fc40000000000 */
[----:B---3--:R-:W-:Y:S01]  /*6f40*/  IMAD.WIDE R4, R65, 0x2, R54 ;  /* 0x0000000241047825 */ /* 0x008fe200078e0236 */
[----:B------:R-:W-:-:S03]  /*6f50*/  PRMT R60, R18, 0x7632, R60 ;  /* 0x00007632123c7816 */ /* 0x000fc6000000003c */
[----:B------:R-:W-:Y:S01]  /*6f60*/  VIADD R65, R65, UR6 ;  /* 0x0000000641417c36 */ /* 0x000fe20008000000 */
[----:B------:R2:W-:Y:S01]  /*6f70*/  @P0 STG.E.U16 desc[UR14][R4.64], R17 ;  /* 0x0000001104000986 */ /* 0x0005e2000c10150e */
[----:B------:R-:W-:Y:S02]  /*6f80*/  ISETP.GE.AND P0, PT, R16, UR5, PT ;  /* 0x0000000510007c0c */ /* 0x000fe4000bf06270 */
[----:B------:R-:W-:Y:S01]  /*6f90*/  VIADD R53, R65, UR6 ;  /* 0x0000000641357c36 */ /* 0x000fe20008000000 */
[----:B------:R3:W-:Y:S01]  /*6fa0*/  @P6 STG.E.U16 desc[UR14][R6.64], R59 ;  /* 0x0000003b06006986 */ /* 0x0007e2000c10150e */
[----:B------:R-:W-:Y:S01]  /*6fb0*/  ISETP.LT.AND P6, PT, R0, UR7, !P4 ;  /* 0x0000000700007c0c */ /* 0x000fe2000e7c1270 */
[----:B------:R-:W-:Y:S01]  /*6fc0*/  ULDC UR7, c[0x0][0x228] ;  /* 0x00008a0000077ab9 */ /* 0x000fe20000000800 */
[----:B------:R-:W-:Y:S01]  /*6fd0*/  ISETP.LT.AND P4, PT, R3, UR8, !P4 ;  /* 0x0000000803007c0c */ /* 0x000fe2000e781270 */
[----:B------:R-:W-:Y:S01]  /*6fe0*/  ULDC UR8, c[0x0][0x228] ;  /* 0x00008a0000087ab9 */ /* 0x000fe20000000800 */
[----:B--2---:R-:W-:-:S04]  /*6ff0*/  IMAD.WIDE R4, R65, 0x2, R56 ;  /* 0x0000000241047825 */ /* 0x004fc800078e0238 */
[----:B---3--:R-:W-:-:S04]  /*7000*/  IMAD.WIDE R58, R65, 0x2, R54 ;  /* 0x00000002413a7825 */ /* 0x008fc800078e0236 */
[C---:B------:R-:W-:Y:S01]  /*7010*/  IMAD.WIDE R6, R53.reuse, 0x2, R54 ;  /* 0x0000000235067825 */ /* 0x040fe200078e0236 */
[----:B------:R2:W-:Y:S01]  /*7020*/  @P1 STG.E.U16 desc[UR14][R58.64], R13 ;  /* 0x0000000d3a001986 */ /* 0x0005e2000c10150e */
[----:B------:R-:W-:Y:S02]  /*7030*/  ISETP.GE.AND P1, PT, R12, UR5, PT ;  /* 0x000000050c007c0c */ /* 0x000fe4000bf26270 */
[----:B------:R-:W-:-:S04]  /*7040*/  IMAD.WIDE R16, R53, 0x2, R56 ;  /* 0x0000000235107825 */ /* 0x000fc800078e0238 */
[----:B------:R-:W-:Y:S02]  /*7050*/  VIADD R12, R2, 0x19 ;  /* 0x00000019020c7836 */ /* 0x000fe40000000000 */
[----:B------:R-:W-:Y:S01]  /*7060*/  VIADD R53, R53, UR6 ;  /* 0x0000000635357c36 */ /* 0x000fe20008000000 */
[----:B--2---:R-:W-:-:S05]  /*7070*/  PRMT R59, R13, 0x7632, R59 ;  /* 0x000076320d3b7816 */ /* 0x004fca000000003b */
[----:B------:R2:W-:Y:S01]  /*7080*/  @P5 STG.E.U16 desc[UR14][R4.64], R59 ;  /* 0x0000003b04005986 */ /* 0x0005e2000c10150e */
[----:B------:R-:W-:Y:S01]  /*7090*/  ISETP.GE.AND P5, PT, R12, UR5, PT ;  /* 0x000000050c007c0c */ /* 0x000fe2000bfa6270 */
[----:B------:R-:W-:Y:S02]  /*70a0*/  VIADD R12, R2, 0x1a ;  /* 0x0000001a020c7836 */ /* 0x000fe40000000000 */
[----:B------:R3:W-:Y:S01]  /*70b0*/  @P6 STG.E.U16 desc[UR14][R6.64], R18 ;  /* 0x0000001206006986 */ /* 0x0007e2000c10150e */
[C---:B------:R-:W-:Y:S01]  /*70c0*/  ISETP.LT.AND P6, PT, R0.reuse, UR4, !P2 ;  /* 0x0000000400007c0c */ /* 0x040fe2000d7c1270 */
[----:B------:R-:W-:Y:S02]  /*70d0*/  ULDC UR4, c[0x0][0x228] ;  /* 0x00008a0000047ab9 */ /* 0x000fe40000000800 */
[----:B------:R4:W-:Y:S01]  /*70e0*/  @P4 STG.E.U16 desc[UR14][R16.64], R60 ;  /* 0x0000003c10004986 */ /* 0x0009e2000c10150e */
[----:B------:R-:W-:Y:S01]  /*70f0*/  ISETP.LT.AND P2, PT, R3, UR4, !P2 ;  /* 0x0000000403007c0c */ /* 0x000fe2000d741270 */
[----:B------:R-:W-:Y:S01]  /*7100*/  ULDC UR4, c[0x0][0x228] ;  /* 0x00008a0000047ab9 */ /* 0x000fe20000000800 */
[----:B------:R-:W-:Y:S01]  /*7110*/  ISETP.LT.AND P4, PT, R0, UR7, !P3 ;  /* 0x0000000700007c0c */ /* 0x000fe2000df81270 */
[----:B--2---:R-:W-:Y:S01]  /*7120*/  IMAD.WIDE R4, R53, 0x2, R54 ;  /* 0x0000000235047825 */ /* 0x004fe200078e0236 */
[----:B------:R-:W-:Y:S01]  /*7130*/  ISETP.LT.AND P3, PT, R3, UR4, !P3 ;  /* 0x0000000403007c0c */ /* 0x000fe2000df61270 */
[----:B------:R-:W-:Y:S01]  /*7140*/  ULDC UR4, c[0x0][0x228] ;  /* 0x00008a0000047ab9 */ /* 0x000fe20000000800 */
[----:B------:R-:W-:Y:S01]  /*7150*/  ULDC UR7, c[0x0][0x228] ;  /* 0x00008a0000077ab9 */ /* 0x000fe20000000800 */
[----:B------:R-:W-:-:S02]  /*7160*/  VIADD R59, R53, UR6 ;  /* 0x00000006353b7c36 */ /* 0x000fc40008000000 */
[----:B------:R2:W-:Y:S01]  /*7170*/  @P6 STG.E.U16 desc[UR14][R4.64], R14 ;  /* 0x0000000e04006986 */ /* 0x0005e2000c10150e */
[----:B---3--:R-:W-:Y:S01]  /*7180*/  IMAD.WIDE R6, R53, 0x2, R56 ;  /* 0x0000000235067825 */ /* 0x008fe200078e0238 */
[----:B----4-:R-:W-:Y:S02]  /*7190*/  PRMT R17, R14, 0x7632, R17 ;  /* 0x000076320e117816 */ /* 0x010fe40000000011 */
[----:B------:R-:W-:Y:S01]  /*71a0*/  ISETP.GE.AND P6, PT, R12, UR5, PT ;  /* 0x000000050c007c0c */ /* 0x000fe2000bfc6270 */
[----:B------:R-:W-:Y:S02]  /*71b0*/  IMAD.WIDE R12, R59, 0x2, R54 ;  /* 0x000000023b0c7825 */ /* 0x000fe400078e0236 */
[----:B------:R3:W-:Y:S02]  /*71c0*/  @P2 STG.E.U16 desc[UR14][R6.64], R17 ;  /* 0x0000001106002986 */ /* 0x0007e4000c10150e */
[----:B------:R-:W-:Y:S02]  /*71d0*/  VIADD R16, R2, 0x1b ;  /* 0x0000001b02107836 */ /* 0x000fe40000000000 */
[----:B------:R4:W-:Y:S01]  /*71e0*/  @P4 STG.E.U16 desc[UR14][R12.64], R19 ;  /* 0x000000130c004986 */ /* 0x0009e2000c10150e */
[----:B------:R-:W-:Y:S01]  /*71f0*/  ISETP.LT.AND P4, PT, R0, UR4, !P0 ;  /* 0x0000000400007c0c */ /* 0x000fe2000c781270 */
[----:B------:R-:W-:Y:S01]  /*7200*/  ULDC UR4, c[0x0][0x228] ;  /* 0x00008a0000047ab9 */ /* 0x000fe20000000800 */
[----:B------:R-:W-:Y:S01]  /*7210*/  ISETP.GE.AND P2, PT, R16, UR5, PT ;  /* 0x0000000510007c0c */ /* 0x000fe2000bf46270 */
[----:B--2---:R-:W-:Y:S01]  /*7220*/  VIADD R14, R2, 0x1c ;  /* 0x0000001c020e7836 */ /* 0x004fe20000000000 */
[----:B------:R-:W-:Y:S01]  /*7230*/  ISETP.LT.AND P0, PT, R3, UR7, !P0 ;  /* 0x0000000703007c0c */ /* 0x000fe2000c701270 */
[----:B------:R-:W-:Y:S01]  /*7240*/  ULDC UR7, c[0x0][0x228] ;  /* 0x00008a0000077ab9 */ /* 0x000fe20000000800 */
[----:B------:R-:W-:Y:S01]  /*7250*/  PRMT R5, R19, 0x7632, R5 ;  /* 0x0000763213057816 */ /* 0x000fe20000000005 */
[----:B---3--:R-:W-:-:S04]  /*7260*/  IMAD.WIDE R16, R59, 0x2, R56 ;  /* 0x000000023b107825 */ /* 0x008fc800078e0238 */
[----:B------:R-:W-:Y:S01]  /*7270*/  VIADD R59, R59, UR6 ;  /* 0x000000063b3b7c36 */ /* 0x000fe20008000000 */
[----:B------:R2:W-:Y:S01]  /*7280*/  @P3 STG.E.U16 desc[UR14][R16.64], R5 ;  /* 0x0000000510003986 */ /* 0x0005e2000c10150e */
[----:B------:R-:W-:Y:S01]  /*7290*/  ISETP.LT.AND P3, PT, R0, UR4, !P1 ;  /* 0x0000000400007c0c */ /* 0x000fe2000cf61270 */
[----:B------:R-:W-:Y:S01]  /*72a0*/  ULDC UR4, c[0x0][0x228] ;  /* 0x00008a0000047ab9 */ /* 0x000fe20000000800 */
[----:B------:R-:W-:Y:S01]  /*72b0*/  IMAD.WIDE R6, R59, 0x2, R56 ;  /* 0x000000023b067825 */ /* 0x000fe200078e0238 */
[----:B----4-:R-:W-:Y:S02]  /*72c0*/  PRMT R13, R15, 0x7632, R13 ;  /* 0x000076320f0d7816 */ /* 0x010fe4000000000d */
[----:B------:R-:W-:Y:S01]  /*72d0*/  ISETP.LT.AND P1, PT, R3, UR7, !P1 ;  /* 0x0000000703007c0c */ /* 0x000fe2000cf21270 */
[----:B------:R-:W-:Y:S01]  /*72e0*/  ULDC UR7, c[0x0][0x228] ;  /* 0x00008a0000077ab9 */ /* 0x000fe20000000800 */
        /* <DEDUP_REMOVED lines=11> */
[----:B--2---:R-:W-:Y:S01]  /*73a0*/  PRMT R5, R8, 0x7632, R5 ;  /* 0x0000763208057816 */ /* 0x004fe20000000005 */
[----:B------:R-:W-:-:S02]  /*73b0*/  VIADD R15, R2, 0x1d ;  /* 0x0000001d020f7836 */ /* 0x000fc40000000000 */
[----:B---3--:R-:W-:-:S04]  /*73c0*/  IMAD.WIDE R12, R59, 0x2, R54 ;  /* 0x000000023b0c7825 */ /* 0x008fc800078e0236 */
        /* <DEDUP_REMOVED lines=21> */
[----:B------:R-:W-:Y:S01]  /*7520*/  IMAD.WIDE R14, R17, 0x2, R56 ;  /* 0x00000002110e7825 */ /* 0x000fe200078e0238 */
[----:B------:R-:W-:-:S03]  /*7530*/  ULDC UR8, c[0x0][0x228] ;  /* 0x00008a0000087ab9 */ /* 0x000fc60000000800 */
[----:B--2---:R-:W-:-:S04]  /*7540*/  IMAD.WIDE R4, R59, 0x2, R56 ;  /* 0x000000023b047825 */ /* 0x004fc800078e0238 */
[----:B---3--:R-:W-:-:S04]  /*7550*/  IMAD.WIDE R12, R59, 0x2, R54 ;  /* 0x000000023b0c7825 */ /* 0x008fc800078e0236 */
[C---:B------:R-:W-:Y:S01]  /*7560*/  IMAD.WIDE R6, R17.reuse, 0x2, R54 ;  /* 0x0000000211067825 */ /* 0x040fe200078e0236 */
[----:B------:R2:W-:Y:S01]  /*7570*/  @P1 STG.E.U16 desc[UR14][R12.64], R9 ;  /* 0x000000090c001986 */ /* 0x0005e2000c10150e */
[----:B------:R-:W-:Y:S02]  /*7580*/  ISETP.GE.AND P1, PT, R8, UR5, PT ;  /* 0x0000000508007c0c */ /* 0x000fe4000bf26270 */
[C---:B------:R-:W-:Y:S02]  /*7590*/  VIADD R8, R2.reuse, 0x20 ;  /* 0x0000002002087836 */ /* 0x040fe40000000000 */
[----:B------:R-:W-:Y:S01]  /*75a0*/  VIADD R17, R17, UR6 ;  /* 0x0000000611117c36 */ /* 0x000fe20008000000 */
[----:B--2---:R-:W-:Y:S01]  /*75b0*/  PRMT R13, R9, 0x7632, R13 ;  /* 0x00007632090d7816 */ /* 0x004fe2000000000d */
[----:B------:R-:W-:-:S04]  /*75c0*/  VIADD R12, R2, 0x22 ;  /* 0x00000022020c7836 */ /* 0x000fc80000000000 */
        /* <DEDUP_REMOVED lines=11> */
[----:B------:R-:W-:Y:S01]  /*7680*/  PRMT R13, R10, 0x7632, R13 ;  /* 0x000076320a0d7816 */ /* 0x000fe2000000000d */
[----:B------:R-:W-:Y:S01]  /*7690*/  ULDC UR7, c[0x0][0x228] ;  /* 0x00008a0000077ab9 */ /* 0x000fe20000000800 */
[----:B------:R-:W-:Y:S01]  /*76a0*/  ISETP.LT.AND P3, PT, R3, UR4, !P3 ;  /* 0x0000000403007c0c */ /* 0x000fe2000df61270 */
[C---:B---3--:R-:W-:Y:S01]  /*76b0*/  IMAD.WIDE R6, R17.reuse, 0x2, R56 ;  /* 0x0000000211067825 */ /* 0x048fe200078e0238 */
[----:B------:R-:W-:Y:S01]  /*76c0*/  ULDC UR4, c[0x0][0x228] ;  /* 0x00008a0000047ab9 */ /* 0x000fe20000000800 */
[----:B------:R-:W-:Y:S01]  /*76d0*/  @P5 STG.E.U16 desc[UR14][R4.64], R10 ;  /* 0x0000000a04005986 */ /* 0x000fe2000c10150e */
[----:B------:R-:W-:Y:S01]  /*76e0*/  ISETP.GE.AND P5, PT, R8, UR5, PT ;  /* 0x0000000508007c0c */ /* 0x000fe2000bfa6270 */
[----:B----4-:R-:W-:Y:S01]  /*76f0*/  VIADD R15, R17, UR6 ;  /* 0x00000006110f7c36 */ /* 0x010fe20008000000 */
[----:B------:R-:W-:Y:S01]  /*7700*/  PRMT R14, R25, 0x7632, R14 ;  /* 0x00007632190e7816 */ /* 0x000fe2000000000e */
[----:B------:R2:W-:Y:S01]  /*7710*/  @P4 STG.E.U16 desc[UR14][R6.64], R13 ;  /* 0x0000000d06004986 */ /* 0x0005e2000c10150e */
[----:B------:R-:W-:Y:S01]  /*7720*/  ISETP.GE.AND P4, PT, R12, UR5, PT ;  /* 0x000000050c007c0c */ /* 0x000fe2000bf86270 */
[----:B------:R-:W-:-:S05]  /*7730*/  IMAD.WIDE R8, R15, 0x2, R54 ;  /* 0x000000020f087825 */ /* 0x000fca00078e0236 */
[----:B------:R3:W-:Y:S01]  /*7740*/  @P2 STG.E.U16 desc[UR14][R8.64], R22 ;  /* 0x0000001608002986 */ /* 0x0007e2000c10150e */
[----:B------:R-:W-:Y:S01]  /*7750*/  ISETP.LT.AND P2, PT, R0, UR4, !P0 ;  /* 0x0000000400007c0c */ /* 0x000fe2000c741270 */
[----:B------:R-:W-:Y:S01]  /*7760*/  ULDC UR4, c[0x0][0x228] ;  /* 0x00008a0000047ab9 */ /* 0x000fe20000000800 */
[----:B------:R-:W-:Y:S01]  /*7770*/  ISETP.LT.AND P0, PT, R3, UR7, !P0 ;  /* 0x0000000703007c0c */ /* 0x000fe2000c701270 */
[----:B------:R-:W-:Y:S01]  /*7780*/  ULDC UR7, c[0x0][0x228] ;  /* 0x00008a0000077ab9 */ /* 0x000fe20000000800 */
[----:B--2---:R-:W-:Y:S01]  /*7790*/  IMAD.WIDE R12, R15, 0x2, R56 ;  /* 0x000000020f0c7825 */ /* 0x004fe200078e0238 */
[----:B------:R-:W-:-:S03]  /*77a0*/  PRMT R5, R22, 0x7632, R5 ;  /* 0x0000763216057816 */ /* 0x000fc60000000005 */
[----:B------:R-:W-:Y:S02]  /*77b0*/  VIADD R15, R15, UR6 ;  /* 0x000000060f0f7c36 */ /* 0x000fe40008000000 */
[----:B------:R2:W-:Y:S01]  /*77c0*/  @P3 STG.E.U16 desc[UR14][R12.64], R5 ;  /* 0x000000050c003986 */ /* 0x0005e2000c10150e */
[----:B------:R-:W-:Y:S01]  /*77d0*/  ISETP.LT.AND P3, PT, R0, UR4, !P1 ;  /* 0x0000000400007c0c */ /* 0x000fe2000cf61270 */
[----:B------:R-:W-:Y:S01]  /*77e0*/  IMAD.WIDE R6, R15, 0x2, R56 ;  /* 0x000000020f067825 */ /* 0x000fe200078e0238 */
[----:B---3--:R-:W-:Y:S01]  /*77f0*/  PRMT R9, R11, 0x7632, R9 ;  /* 0x000076320b097816 */ /* 0x008fe20000000009 */
[----:B------:R-:W-:Y:S01]  /*7800*/  ULDC UR4, c[0x0][0x228] ;  /* 0x00008a0000047ab9 */ /* 0x000fe20000000800 */
[----:B------:R-:W-:Y:S01]  /*7810*/  ISETP.LT.AND P1, PT, R3, UR7, !P1 ;  /* 0x0000000703007c0c */ /* 0x000fe2000cf21270 */
[----:B------:R-:W-:Y:S01]  /*7820*/  ULDC UR7, c[0x0][0x228] ;  /* 0x00008a0000077ab9 */ /* 0x000fe20000000800 */
[----:B------:R-:W-:Y:S02]  /*7830*/  VIADD R10, R2, 0x23 ;  /* 0x00000023020a7836 */ /* 0x000fe40000000000 */
        /* <DEDUP_REMOVED lines=16> */
[----:B------:R-:W-:Y:S01]  /*7940*/  ISETP.LT.AND P3, PT, R0, UR4, !P5 ;  /* 0x0000000400007c0c */ /* 0x000fe2000ef61270 */
[----:B------:R-:W-:Y:S01]  /*7950*/  ULDC UR4, c[0x0][0x228] ;  /* 0x00008a0000047ab9 */ /* 0x000fe20000000800 */
[----:B------:R-:W-:Y:S01]  /*7960*/  IMAD.WIDE R6, R15, 0x2, R56 ;  /* 0x000000020f067825 */ /* 0x000fe200078e0238 */
[----:B------:R3:W-:Y:S01]  /*7970*/  @P1 STG.E.U16 desc[UR14][R12.64], R5 ;  /* 0x000000050c001986 */ /* 0x0007e2000c10150e */
[----:B------:R-:W-:Y:S01]  /*7980*/  ISETP.LT.AND P5, PT, R3, UR4, !P5 ;  /* 0x0000000403007c0c */ /* 0x000fe2000efa1270 */
[----:B------:R-:W-:Y:S01]  /*7990*/  ULDC UR4, c[0x0][0x228] ;  /* 0x00008a0000047ab9 */ /* 0x000fe20000000800 */
[----:B------:R-:W-:Y:S01]  /*79a0*/  ISETP.GE.AND P1, PT, R11, UR5, PT ;  /* 0x000000050b007c0c */ /* 0x000fe2000bf26270 */
[----:B------:R-:W4:Y:S01]  /*79b0*/  LDS.128 R20, [R52] ;  /* 0x0000000034147984 */ /* 0x000f220000000c00 */
        /* <DEDUP_REMOVED lines=8> */
[----:B------:R-:W-:Y:S01]  /*7a40*/  VIADD R13, R15, UR6 ;  /* 0x000000060f0d7c36 */ /* 0x000fe20008000000 */
[----:B------:R-:W-:Y:S01]  /*7a50*/  ISETP.LT.AND P4, PT, R3, UR8, !P4 ;  /* 0x0000000803007c0c */ /* 0x000fe2000e781270 */
[----:B------:R-:W-:Y:S01]  /*7a60*/  ULDC UR7, c[0x0][0x228] ;  /* 0x00008a0000077ab9 */ /* 0x000fe20000000800 */
[----:B------:R-:W-:Y:S01]  /*7a70*/  VIADD R12, R2, 0x27 ;  /* 0x00000027020c7836 */ /* 0x000fe20000000000 */
[----:B------:R-:W-:Y:S01]  /*7a80*/  ULDC UR8, c[0x0][0x228] ;  /* 0x00008a0000087ab9 */ /* 0x000fe20000000800 */
[----:B--2---:R-:W-:-:S04]  /*7a90*/  IMAD.WIDE R4, R15, 0x2, R56 ;  /* 0x000000020f047825 */ /* 0x004fc800078e0238 */
[----:B---3--:R-:W-:-:S04]  /*7aa0*/  IMAD.WIDE R8, R15, 0x2, R54 ;  /* 0x000000020f087825 */ /* 0x008fc800078e0236 */
[C---:B------:R-:W-:Y:S01]  /*7ab0*/  IMAD.WIDE R6, R13.reuse, 0x2, R54 ;  /* 0x000000020d067825 */ /* 0x040fe200078e0236 */
[----:B0-----:R0:W-:Y:S01]  /*7ac0*/  @P3 STG.E.U16 desc[UR14][R8.64], R28 ;  /* 0x0000001c08003986 */ /* 0x0011e2000c10150e */
[----:B------:R-:W-:Y:S02]  /*7ad0*/  ISETP.GE.AND P3, PT, R10, UR5, PT ;  /* 0x000000050a007c0c */ /* 0x000fe4000bf66270 */
[----:B------:R-:W-:-:S04]  /*7ae0*/  IMAD.WIDE R10, R13, 0x2, R56 ;  /* 0x000000020d0a7825 */ /* 0x000fc800078e0238 */
[----:B------:R-:W-:-:S04]  /*7af0*/  VIADD R13, R13, UR6 ;  /* 0x000000060d0d7c36 */ /* 0x000fc80008000000 */
[----:B------:R-:W-:Y:S01]  /*7b00*/  VIADD R15, R13, UR6 ;  /* 0x000000060d0f7c36 */ /* 0x000fe20008000000 */
[----:B0-----:R-:W-:Y:S01]  /*7b10*/  PRMT R9, R28, 0x7632, R9 ;  /* 0x000076321c097816 */ /* 0x001fe20000000009 */
        /* <DEDUP_REMOVED lines=9> */
[----:B------:R-:W-:-:S02]  /*7bb0*/  ULDC UR4, c[0x0][0x228] ;  /* 0x00008a0000047ab9 */ /* 0x000fc40000000800 */
[----:B------:R-:W-:Y:S01]  /*7bc0*/  ISETP.LT.AND P2, PT, R3, UR4, !P2 ;  /* 0x0000000403007c0c */ /* 0x000fe2000d741270 */
[----:B0-----:R-:W-:Y:S01]  /*7bd0*/  IMAD.WIDE R4, R13, 0x2, R54 ;  /* 0x000000020d047825 */ /* 0x001fe200078e0236 */
[----:B------:R-:W-:Y:S02]  /*7be0*/  ULDC UR4, c[0x0][0x228] ;  /* 0x00008a0000047ab9 */ /* 0x000fe40000000800 */
[----:B------:R-:W-:Y:S01]  /*7bf0*/  ISETP.LT.AND P1, PT, R3, UR4, !P1 ;  /* 0x0000000403007c0c */ /* 0x000fe2000cf21270 */
[----:B--2---:R-:W-:Y:S01]  /*7c00*/  IMAD.WIDE R6, R13, 0x2, R56 ;  /* 0x000000020d067825 */ /* 0x004fe200078e0238 */
[----:B------:R-:W-:Y:S01]  /*7c10*/  ULDC UR4, c[0x0][0x228] ;  /* 0x00008a0000047ab9 */ /* 0x000fe20000000800 */
[----:B---3--:R-:W-:Y:S02]  /*7c20*/  PRMT R11, R29, 0x7632, R11 ;  /* 0x000076321d0b7816 */ /* 0x008fe4000000000b */
[----:B------:R-:W-:Y:S01]  /*7c30*/  VIADD R10, R2, 0x29 ;  /* 0x00000029020a7836 */ /* 0x000fe20000000000 */
[----:B------:R0:W-:Y:S01]  /*7c40*/  @P4 STG.E.U16 desc[UR14][R4.64], R29 ;  /* 0x0000001d04004986 */ /* 0x0001e2000c10150e */
[----:B------:R-:W-:Y:S01]  /*7c50*/  ISETP.GE.AND P4, PT, R8, UR5, PT ;  /* 0x0000000508007c0c */ /* 0x000fe2000bf86270 */
[----:B------:R-:W-:Y:S01]  /*7c60*/  IMAD.WIDE R8, R15, 0x2, R54 ;  /* 0x000000020f087825 */ /* 0x000fe200078e0236 */
[----:B-1----:R-:W-:Y:S01]  /*7c70*/  PRMT R14, R36, 0x7632, R14 ;  /* 0x00007632240e7816 */ /* 0x002fe2000000000e */
[----:B------:R1:W-:Y:S01]  /*7c80*/  @P2 STG.E.U16 desc[UR14][R6.64], R11 ;  /* 0x0000000b06002986 */ /* 0x0003e2000c10150e */
[----:B------:R-:W-:Y:S01]  /*7c90*/  ISETP.GE.AND P2, PT, R10, UR5, PT ;  /* 0x000000050a007c0c */ /* 0x000fe2000bf46270 */
[----:B------:R-:W-:-:S02]  /*7ca0*/  VIADD R13, R2, 0x2b ;  /* 0x0000002b020d7836 */ /* 0x000fc40000000000 */
[----:B------:R2:W-:Y:S01]  /*7cb0*/  @P6 STG.E.U16 desc[UR14][R8.64], R26 ;  /* 0x0000001a08006986 */ /* 0x0005e2000c10150e */
[----:B------:R-:W-:Y:S01]  /*7cc0*/  ISETP.LT.AND P6, PT, R0, UR4, !P0 ;  /* 0x0000000400007c0c */ /* 0x000fe2000c7c1270 */
[----:B------:R-:W-:Y:S01]  /*7cd0*/  ULDC UR4, c[0x0][0x228] ;  /* 0x00008a0000047ab9 */ /* 0x000fe20000000800 */
[----:B------:R-:W-:Y:S01]  /*7ce0*/  ISETP.LT.AND P0, PT, R3, UR7, !P0 ;  /* 0x0000000703007c0c */ /* 0x000fe2000c701270 */
[----:B------:R-:W-:Y:S01]  /*7cf0*/  ULDC UR7, c[0x0][0x228] ;  /* 0x00008a0000077ab9 */ /* 0x000fe20000000800 */
[----:B0-----:R-:W-:Y:S01]  /*7d00*/  PRMT R5, R26, 0x7632, R5 ;  /* 0x000076321a057816 */ /* 0x001fe20000000005 */
[----:B-1----:R-:W-:-:S04]  /*7d10*/  IMAD.WIDE R10, R15, 0x2, R56 ;  /* 0x000000020f0a7825 */ /* 0x002fc800078e0238 */
[----:B------:R-:W-:Y:S01]  /*7d20*/  VIADD R15, R15, UR6 ;  /* 0x000000060f0f7c36 */ /* 0x000fe20008000000 */
[----:B------:R0:W-:Y:S01]  /*7d30*/  @P1 STG.E.U16 desc[UR14][R10.64], R5 ;  /* 0x000000050a001986 */ /* 0x0001e2000c10150e */
[----:B------:R-:W-:Y:S01]  /*7d40*/  ISETP.LT.AND P1, PT, R0, UR4, !P3 ;  /* 0x0000000400007c0c */ /* 0x000fe2000df21270 */
[----:B------:R-:W-:Y:S01]  /*7d50*/  ULDC UR4, c[0x0][0x228] ;  /* 0x00008a0000047ab9 */ /* 0x000fe20000000800 */
[----:B------:R-:W-:Y:S01]  /*7d60*/  ISETP.LT.AND P3, PT, R3, UR7, !P3 ;  /* 0x0000000703007c0c */ /* 0x000fe2000df61270 */
[C---:B------:R-:W-:Y:S01]  /*7d70*/  IMAD.WIDE R6, R15.reuse, 0x2, R56 ;  /* 0x000000020f067825 */ /* 0x040fe200078e0238 */
[----:B--2---:R-:W-:Y:S01]  /*7d80*/  PRMT R9, R30, 0x7632, R9 ;  /* 0x000076321e097816 */ /* 0x004fe20000000009 */
[----:B------:R-:W-:Y:S02]  /*7d90*/  ULDC UR7, c[0x0][0x228] ;  /* 0x00008a0000077ab9 */ /* 0x000fe40000000800 */
[----:B0-----:R-:W-:-:S04]  /*7da0*/  IMAD.WIDE R4, R15, 0x2, R54 ;  /* 0x000000020f047825 */ /* 0x001fc800078e0236 */
        /* <DEDUP_REMOVED lines=10> */
[----:B0-----:R-:W-:Y:S01]  /*7e50*/  PRMT R5, R27, 0x7632, R5 ;  /* 0x000076321b057816 */ /* 0x001fe20000000005 */
[----:B-1----:R-:W-:-:S04]  /*7e60*/  IMAD.WIDE R8, R15, 0x2, R54 ;  /* 0x000000020f087825 */ /* 0x002fc800078e0236 */
        /* <DEDUP_REMOVED lines=9> */
[----:B0-----:R-:W-:Y:S01]  /*7f00*/  PRMT R9, R31, 0x7632, R9 ;  /* 0x000076321f097816 */ /* 0x001fe20000000009 */
[----:B-1----:R-:W-:-:S04]  /*7f10*/  IMAD.WIDE R4, R15, 0x2, R54 ;  /* 0x000000020f047825 */ /* 0x002fc800078e0236 */
[----:B------:R-:W-:Y:S01]  /*7f20*/  VIADD R15, R15, UR6 ;  /* 0x000000060f0f7c36 */ /* 0x000fe20008000000 */
[----:B------:R0:W-:Y:S01]  /*7f30*/  @P0 STG.E.U16 desc[UR14][R4.64], R31 ;  /* 0x0000001f04000986 */ /* 0x0001e2000c10150e */
[----:B------:R-:W-:Y:S01]  /*7f40*/  VIADD R10, R2, 0x2d ;  /* 0x0000002d020a7836 */ /* 0x000fe20000000000 */
[----:B------:R-:W-:Y:S01]  /*7f50*/  ISETP.GE.AND P0, PT, R12, UR5, PT ;  /* 0x000000050c007c0c */ /* 0x000fe2000bf06270 */
[C---:B------:R-:W-:Y:S01]  /*7f60*/  VIADD R13, R15.reuse, UR6 ;  /* 0x000000060f0d7c36 */ /* 0x040fe20008000000 */
[----:B------:R1:W-:Y:S01]  /*7f70*/  @P5 STG.E.U16 desc[UR14][R6.64], R9 ;  /* 0x0000000906005986 */ /* 0x0003e2000c10150e */
[----:B------:R-:W-:Y:S01]  /*7f80*/  ISETP.LT.AND P5, PT, R0, UR7, !P2 ;  /* 0x0000000700007c0c */ /* 0x000fe2000d7a1270 */
[----:B------:R-:W-:Y:S01]  /*7f90*/  ULDC UR7, c[0x0][0x228] ;  /* 0x00008a0000077ab9 */ /* 0x000fe20000000800 */
[----:B------:R-:W-:Y:S02]  /*7fa0*/  VIADD R12, R2, 0x2e ;  /* 0x0000002e020c7836 */ /* 0x000fe40000000000 */
[----:B0-----:R-:W-:-:S04]  /*7fb0*/  IMAD.WIDE R4, R15, 0x2, R56 ;  /* 0x000000020f047825 */ /* 0x001fc800078e0238 */
[----:B-1----:R-:W-:-:S04]  /*7fc0*/  IMAD.WIDE R8, R15, 0x2, R54 ;  /* 0x000000020f087825 */ /* 0x002fc800078e0236 */
[----:B------:R-:W-:Y:S01]  /*7fd0*/  IMAD.WIDE R6, R13, 0x2, R54 ;  /* 0x000000020d067825 */ /* 0x000fe200078e0236 */
[----:B------:R0:W-:Y:S01]  /*7fe0*/  @P3 STG.E.U16 desc[UR14][R8.64], R32 ;  /* 0x0000002008003986 */ /* 0x0001e2000c10150e */
[----:B------:R-:W-:Y:S01]  /*7ff0*/  ISETP.LT.AND P3, PT, R3, UR8, !P2 ;  /* 0x0000000803007c0c */ /* 0x000fe2000d761270 */
[----:B------:R-:W-:Y:S01]  /*8000*/  ULDC UR8, c[0x0][0x228] ;  /* 0x00008a0000087ab9 */ /* 0x000fe20000000800 */
[----:B------:R-:W-:Y:S01]  /*8010*/  ISETP.GE.AND P2, PT, R10, UR5, PT ;  /* 0x000000050a007c0c */ /* 0x000fe2000bf46270 */
[----:B------:R-:W-:-:S04]  /*8020*/  IMAD.WIDE R10, R13, 0x2, R56 ;  /* 0x000000020d0a7825 */ /* 0x000fc800078e0238 */
[----:B------:R-:W-:Y:S01]  /*8030*/  VIADD R13, R13, UR6 ;  /* 0x000000060d0d7c36 */ /* 0x000fe20008000000 */
[----:B0-----:R-:W-:Y:S01]  /*8040*/  PRMT R9, R32, 0x7632, R9 ;  /* 0x0000763220097816 */ /* 0x001fe20000000009 */
[----:B------:R-:W-:Y:S02]  /*8050*/  VIADD R8, R2, 0x2f ;  /* 0x0000002f02087836 */ /* 0x000fe40000000000 */
[----:B------:R-:W-:Y:S02]  /*8060*/  VIADD R15, R13, UR6 ;  /* 0x000000060d0f7c36 */ /* 0x000fe40008000000 */
[----:B------:R0:W-:Y:S01]  /*8070*/  @P4 STG.E.U16 desc[UR14][R4.64], R9 ;  /* 0x0000000904004986 */ /* 0x0001e2000c10150e */
[----:B------:R-:W-:Y:S01]  /*8080*/  ISETP.GE.AND P4, PT, R12, UR5, PT ;  /* 0x000000050c007c0c */ /* 0x000fe2000bf86270 */
[----:B------:R-:W-:Y:S02]  /*8090*/  VIADD R12, R2, 0x31 ;  /* 0x00000031020c7836 */ /* 0x000fe40000000000 */
[----:B------:R1:W-:Y:S01]  /*80a0*/  @P5 STG.E.U16 desc[UR14][R6.64], R36 ;  /* 0x0000002406005986 */ /* 0x0003e2000c10150e */
[----:B------:R-:W-:Y:S01]  /*80b0*/  ISETP.LT.AND P5, PT, R0, UR7, !P1 ;  /* 0x0000000700007c0c */ /* 0x000fe2000cfa1270 */
[----:B------:R-:W-:-:S02]  /*80c0*/  ULDC UR7, c[0x0][0x228] ;  /* 0x00008a0000077ab9 */ /* 0x000fc40000000800 */
[----:B------:R2:W-:Y:S01]  /*80d0*/  @P3 STG.E.U16 desc[UR14][R10.64], R14 ;  /* 0x0000000e0a003986 */ /* 0x0005e2000c10150e */
[----:B------:R-:W-:Y:S01]  /*80e0*/  ISETP.LT.AND P3, PT, R0, UR4, !P6 ;  /* 0x0000000400007c0c */ /* 0x000fe2000f761270 */
[----:B------:R-:W-:Y:S02]  /*80f0*/  ULDC UR4, c[0x0][0x228] ;  /* 0x00008a0000047ab9 */ /* 0x000fe40000000800 */
[----:B------:R-:W-:Y:S01]  /*8100*/  ISETP.LT.AND P6, PT, R3, UR4, !P6 ;  /* 0x0000000403007c0c */ /* 0x000fe2000f7c1270 */
[----:B0-----:R-:W-:Y:S01]  /*8110*/  IMAD.WIDE R4, R13, 0x2, R54 ;  /* 0x000000020d047825 */ /* 0x001fe200078e0236 */
[----:B------:R-:W-:Y:S02]  /*8120*/  ULDC UR4, c[0x0][0x228] ;  /* 0x00008a0000047ab9 */ /* 0x000fe40000000800 */
[----:B------:R-:W-:Y:S01]  /*8130*/  ISETP.LT.AND P1, PT, R3, UR4, !P1 ;  /* 0x0000000403007c0c */ /* 0x000fe2000cf21270 */
[----:B-1----:R-:W-:Y:S01]  /*8140*/  IMAD.WIDE R6, R13, 0x2, R56 ;  /* 0x000000020d067825 */ /* 0x002fe200078e0238 */
[----:B------:R-:W-:Y:S01]  /*8150*/  ULDC UR4, c[0x0][0x228] ;  /* 0x00008a0000047ab9 */ /* 0x000fe20000000800 */
[----:B--2---:R-:W-:-:S02]  /*8160*/  PRMT R11, R33, 0x7632, R11 ;  /* 0x00007632210b7816 */ /* 0x004fc4000000000b */
[----:B------:R-:W-:Y:S01]  /*8170*/  VIADD R10, R2, 0x30 ;  /* 0x00000030020a7836 */ /* 0x000fe20000000000 */
[----:B------:R0:W-:Y:S01]  /*8180*/  @P3 STG.E.U16 desc[UR14][R4.64], R33 ;  /* 0x0000002104003986 */ /* 0x0001e2000c10150e */
[----:B------:R-:W-:Y:S01]  /*8190*/  ISETP.GE.AND P3, PT, R8, UR5, PT ;  /* 0x0000000508007c0c */ /* 0x000fe2000bf66270 */
[----:B------:R-:W-:Y:S01]  /*81a0*/  IMAD.WIDE R8, R15, 0x2, R54 ;  /* 0x000000020f087825 */ /* 0x000fe200078e0236 */
[----:B------:R-:W-:Y:S01]  /*81b0*/  PRMT R14, R40, 0x7632, R14 ;  /* 0x00007632280e7816 */ /* 0x000fe2000000000e */
[----:B------:R1:W-:Y:S01]  /*81c0*/  @P6 STG.E.U16 desc[UR14][R6.64], R11 ;  /* 0x0000000b06006986 */ /* 0x0003e2000c10150e */
[----:B------:R-:W-:Y:S01]  /*81d0*/  ISETP.GE.AND P6, PT, R10, UR5, PT ;  /* 0x000000050a007c0c */ /* 0x000fe2000bfc6270 */
[----:B------:R-:W-:Y:S02]  /*81e0*/  VIADD R13, R2, 0x32 ;  /* 0x00000032020d7836 */ /* 0x000fe40000000000 */
        /* <DEDUP_REMOVED lines=11> */
[----:B------:R-:W-:Y:S01]  /*82a0*/  IMAD.WIDE R6, R15, 0x2, R56 ;  /* 0x000000020f067825 */ /* 0x000fe200078e0238 */
[----:B--2---:R-:W-:Y:S02]  /*82b0*/  PRMT R9, R34, 0x7632, R9 ;  /* 0x0000763222097816 */ /* 0x004fe40000000009 */
[----:B------:R-:W-:Y:S01]  /*82c0*/  ISETP.LT.AND P2, PT, R3, UR7, !P2 ;  /* 0x0000000703007c0c */ /* 0x000fe2000d741270 */
[----:B------:R-:W-:Y:S01]  /*82d0*/  ULDC UR7, c[0x0][0x228] ;  /* 0x00008a0000077ab9 */ /* 0x000fe20000000800 */
        /* <DEDUP_REMOVED lines=28> */
[----:B------:R-:W-:Y:S01]  /*84a0*/  VIADD R13, R15, UR6 ;  /* 0x000000060f0d7c36 */ /* 0x000fe20008000000 */
[----:B------:R1:W-:Y:S01]  /*84b0*/  @P4 STG.E.U16 desc[UR14][R6.64], R9 ;  /* 0x0000000906004986 */ /* 0x0003e2000c10150e */
[----:B------:R-:W-:Y:S01]  /*84c0*/  ISETP.LT.AND P4, PT, R0, UR7, !P6 ;  /* 0x0000000700007c0c */ /* 0x000fe2000f781270 */
[----:B------:R-:W-:Y:S01]  /*84d0*/  ULDC UR7, c[0x0][0x228] ;  /* 0x00008a0000077ab9 */ /* 0x000fe20000000800 */
[----:B------:R-:W-:Y:S01]  /*84e0*/  ISETP.LT.AND P6, PT, R3, UR8, !P6 ;  /* 0x0000000803007c0c */ /* 0x000fe2000f7c1270 */
[----:B------:R-:W-:Y:S01]  /*84f0*/  VIADD R12, R2, 0x35 ;  /* 0x00000035020c7836 */ /* 0x000fe20000000000 */
[----:B------:R-:W-:Y:S01]  /*8500*/  ULDC UR8, c[0x0][0x228] ;  /* 0x00008a0000087ab9 */ /* 0x000fe20000000800 */
[----:B0-----:R-:W-:-:S04]  /*8510*/  IMAD.WIDE R4, R15, 0x2, R56 ;  /* 0x000000020f047825 */ /* 0x001fc800078e0238 */
[----:B-1----:R-:W-:-:S04]  /*8520*/  IMAD.WIDE R8, R15, 0x2, R54 ;  /* 0x000000020f087825 */ /* 0x002fc800078e0236 */
[C---:B------:R-:W-:Y:S01]  /*8530*/  IMAD.WIDE R6, R13.reuse, 0x2, R54 ;  /* 0x000000020d067825 */ /* 0x040fe200078e0236 */
[----:B------:R0:W-:Y:S01]  /*8540*/  @P2 STG.E.U16 desc[UR14][R8.64], R39 ;  /* 0x0000002708002986 */ /* 0x0001e2000c10150e */
        /* <DEDUP_REMOVED lines=16> */
[----:B0-----:R-:W-:Y:S01]  /*8650*/  IMAD.WIDE R4, R13, 0x2, R54 ;  /* 0x000000020d047825 */ /* 0x001fe200078e0236 */
[----:B------:R-:W-:Y:S01]  /*8660*/  ISETP.LT.AND P1, PT, R3, UR4, !P1 ;  /* 0x0000000403007c0c */ /* 0x000fe2000cf21270 */
[----:B------:R-:W-:Y:S01]  /*8670*/  ULDC UR4, c[0x0][0x228] ;  /* 0x00008a0000047ab9 */ /* 0x000fe20000000800 */
[----:B------:R-:W-:Y:S01]  /*8680*/  ULDC UR7, c[0x0][0x228] ;  /* 0x00008a0000077ab9 */ /* 0x000fe20000000800 */
[----:B-1----:R-:W-:-:S02]  /*8690*/  IMAD.WIDE R6, R13, 0x2, R56 ;  /* 0x000000020d067825 */ /* 0x002fc400078e0238 */
[----:B------:R0:W-:Y:S01]  /*86a0*/  @P4 STG.E.U16 desc[UR14][R4.64], R44 ;  /* 0x0000002c04004986 */ /* 0x0001e2000c10150e */
[----:B------:R-:W-:Y:S01]  /*86b0*/  ISETP.GE.AND P4, PT, R8, UR5, PT ;  /* 0x0000000508007c0c */ /* 0x000fe2000bf86270 */
[----:B------:R-:W-:Y:S01]  /*86c0*/  IMAD.WIDE R8, R15, 0x2, R54 ;  /* 0x000000020f087825 */ /* 0x000fe200078e0236 */
[----:B--2---:R-:W-:Y:S02]  /*86d0*/  PRMT R11, R44, 0x7632, R11 ;  /* 0x000076322c0b7816 */ /* 0x004fe4000000000b */
[----:B------:R-:W-:Y:S01]  /*86e0*/  PRMT R14, R46, 0x7632, R14 ;  /* 0x000076322e0e7816 */ /* 0x000fe2000000000e */
[----:B------:R-:W-:Y:S02]  /*86f0*/  VIADD R10, R2, 0x37 ;  /* 0x00000037020a7836 */ /* 0x000fe40000000000 */
[----:B------:R1:W-:Y:S03]  /*8700*/  @P5 STG.E.U16 desc[UR14][R6.64], R11 ;  /* 0x0000000b06005986 */ /* 0x0003e6000c10150e */
[----:B------:R-:W-:Y:S01]  /*8710*/  ISETP.GE.AND P5, PT, R10, UR5, PT ;  /* 0x000000050a007c0c */ /* 0x000fe2000bfa6270 */
[----:B------:R2:W-:Y:S01]  /*8720*/  @P6 STG.E.U16 desc[UR14][R8.64], R41 ;  /* 0x0000002908006986 */ /* 0x0005e2000c10150e */
[----:B------:R-:W-:Y:S01]  /*8730*/  ISETP.LT.AND P6, PT, R0, UR4, !P0 ;  /* 0x0000000400007c0c */ /* 0x000fe2000c7c1270 */
[----:B------:R-:W-:Y:S01]  /*8740*/  ULDC UR4, c[0x0][0x228] ;  /* 0x00008a0000047ab9 */ /* 0x000fe20000000800 */
[----:B0-----:R-:W-:-:S02]  /*8750*/  PRMT R5, R41, 0x7632, R5 ;  /* 0x0000763229057816 */ /* 0x001fc40000000005 */
[----:B------:R-:W-:Y:S01]  /*8760*/  ISETP.LT.AND P0, PT, R3, UR7, !P0 ;  /* 0x0000000703007c0c */ /* 0x000fe2000c701270 */
[----:B------:R-:W-:Y:S01]  /*8770*/  ULDC UR7, c[0x0][0x228] ;  /* 0x00008a0000077ab9 */ /* 0x000fe20000000800 */
[----:B-1----:R-:W-:-:S04]  /*8780*/  IMAD.WIDE R10, R15, 0x2, R56 ;  /* 0x000000020f0a7825 */ /* 0x002fc800078e0238 */
[----:B------:R-:W-:Y:S01]  /*8790*/  VIADD R15, R15, UR6 ;  /* 0x000000060f0f7c36 */ /* 0x000fe20008000000 */
[----:B------:R0:W-:Y:S01]  /*87a0*/  @P1 STG.E.U16 desc[UR14][R10.64], R5 ;  /* 0x000000050a001986 */ /* 0x0001e2000c10150e */
[----:B------:R-:W-:Y:S01]  /*87b0*/  ISETP.LT.AND P1, PT, R0, UR4, !P2 ;  /* 0x0000000400007c0c */ /* 0x000fe2000d721270 */
[----:B------:R-:W-:Y:S01]  /*87c0*/  ULDC UR4, c[0x0][0x228] ;  /* 0x00008a0000047ab9 */ /* 0x000fe20000000800 */
[----:B------:R-:W-:Y:S01]  /*87d0*/  ISETP.LT.AND P2, PT, R3, UR7, !P2 ;  /* 0x0000000703007c0c */ /* 0x000fe2000d741270 */
[----:B------:R-:W-:Y:S01]  /*87e0*/  IMAD.WIDE R6, R15, 0x2, R56 ;  /* 0x000000020f067825 */ /* 0x000fe200078e0238 */
        /* <DEDUP_REMOVED lines=8> */
[----:B------:R-:W-:Y:S01]  /*8870*/  IMAD.WIDE R10, R15, 0x2, R56 ;  /* 0x000000020f0a7825 */ /* 0x000fe200078e0238 */
        /* <DEDUP_REMOVED lines=14> */
[----:B------:R-:W-:Y:S01]  /*8960*/  IMAD.WIDE R6, R15, 0x2, R56 ;  /* 0x000000020f067825 */ /* 0x000fe200078e0238 */
[----:B------:R-:W-:Y:S01]  /*8970*/  ULDC UR7, c[0x0][0x228] ;  /* 0x00008a0000077ab9 */ /* 0x000fe20000000800 */
[----:B------:R-:W-:-:S02]  /*8980*/  ULDC UR8, c[0x0][0x228] ;  /* 0x00008a0000087ab9 */ /* 0x000fc40000000800 */
[----:B0-----:R-:W-:-:S04]  /*8990*/  IMAD.WIDE R8, R13, 0x2, R54 ;  /* 0x000000020d087825 */ /* 0x001fc800078e0236 */
[----:B-1----:R-:W-:-:S04]  /*89a0*/  IMAD.WIDE R4, R15, 0x2, R54 ;  /* 0x000000020f047825 */ /* 0x002fc800078e0236 */
[C---:B------:R-:W-:Y:S01]  /*89b0*/  IMAD.WIDE R10, R13.reuse, 0x2, R56 ;  /* 0x000000020d0a7825 */ /* 0x040fe200078e0238 */
[----:B------:R0:W-:Y:S01]  /*89c0*/  @P0 STG.E.U16 desc[UR14][R4.64], R46 ;  /* 0x0000002e04000986 */ /* 0x0001e2000c10150e */
[----:B------:R-:W-:Y:S02]  /*89d0*/  ISETP.GE.AND P0, PT, R12, UR5, PT ;  /* 0x000000050c007c0c */ /* 0x000fe4000bf06270 */
[----:B------:R-:W-:Y:S01]  /*89e0*/  VIADD R13, R13, UR6 ;  /* 0x000000060d0d7c36 */ /* 0x000fe20008000000 */
[----:B------:R1:W-:Y:S01]  /*89f0*/  @P3 STG.E.U16 desc[UR14][R6.64], R14 ;  /* 0x0000000e06003986 */ /* 0x0003e2000c10150e */
[----:B------:R-:W-:Y:S01]  /*8a00*/  ISETP.LT.AND P3, PT, R0, UR4, !P5 ;  /* 0x0000000400007c0c */ /* 0x000fe2000ef61270 */
[----:B------:R-:W-:Y:S01]  /*8a10*/  ULDC UR4, c[0x0][0x228] ;  /* 0x00008a0000047ab9 */ /* 0x000fe20000000800 */
[----:B------:R-:W-:Y:S01]  /*8a20*/  ISETP.LT.AND P5, PT, R3, UR7, !P5 ;  /* 0x0000000703007c0c */ /* 0x000fe2000efa1270 */
[----:B------:R2:W-:Y:S01]  /*8a30*/  @P2 STG.E.U16 desc[UR14][R8.64], R43 ;  /* 0x0000002b08002986 */ /* 0x0005e2000c10150e */
[----:B------:R-:W-:Y:S01]  /*8a40*/  VIADD R15, R13, UR6 ;  /* 0x000000060d0f7c36 */ /* 0x000fe20008000000 */
[----:B------:R-:W-:Y:S01]  /*8a50*/  ULDC UR7, c[0x0][0x228] ;  /* 0x00008a0000077ab9 */ /* 0x000fe20000000800 */
[C---:B------:R-:W-:Y:S01]  /*8a60*/  VIADD R12, R2.reuse, 0x3e ;  /* 0x0000003e020c7836 */ /* 0x040fe20000000000 */
[----:B0-----:R-:W-:Y:S01]  /*8a70*/  PRMT R5, R43, 0x7632, R5 ;  /* 0x000076322b057816 */ /* 0x001fe20000000005 */
[----:B------:R-:W-:-:S02]  /*8a80*/  VIADD R4, R2, 0x3b ;  /* 0x0000003b02047836 */ /* 0x000fc40000000000 */
[----:B-1----:R-:W-:Y:S02]  /*8a90*/  IMAD.WIDE R6, R13, 0x2, R56 ;  /* 0x000000020d067825 */ /* 0x002fe400078e0238 */
[----:B------:R0:W-:Y:S01]  /*8aa0*/  @P4 STG.E.U16 desc[UR14][R10.64], R5 ;  /* 0x000000050a004986 */ /* 0x0001e2000c10150e */
[----:B------:R-:W-:Y:S01]  /*8ab0*/  ISETP.LT.AND P4, PT, R0, UR8, !P6 ;  /* 0x0000000800007c0c */ /* 0x000fe2000f781270 */
[----:B------:R-:W-:Y:S01]  /*8ac0*/  ULDC UR8, c[0x0][0x228] ;  /* 0x00008a0000087ab9 */ /* 0x000fe20000000800 */
[----:B------:R-:W-:Y:S01]  /*8ad0*/  ISETP.GE.AND P2, PT, R4, UR5, PT ;  /* 0x0000000504007c0c */ /* 0x000fe2000bf46270 */
[----:B--2---:R-:W-:Y:S01]  /*8ae0*/  IMAD.WIDE R8, R15, 0x2, R54 ;  /* 0x000000020f087825 */ /* 0x004fe200078e0236 */
[----:B------:R-:W-:Y:S01]  /*8af0*/  ISETP.LT.AND P6, PT, R3, UR4, !P6 ;  /* 0x0000000403007c0c */ /* 0x000fe2000f7c1270 */
[----:B------:R-:W-:Y:S01]  /*8b00*/  ULDC UR4, c[0x0][0x228] ;  /* 0x00008a0000047ab9 */ /* 0x000fe20000000800 */
[----:B----4-:R-:W-:Y:S01]  /*8b10*/  PRMT R14, R20, 0x7632, R14 ;  /* 0x00007632140e7816 */ /* 0x010fe2000000000e */
[----:B0-----:R-:W-:Y:S01]  /*8b20*/  IMAD.WIDE R4, R13, 0x2, R54 ;  /* 0x000000020d047825 */ /* 0x001fe200078e0236 */
[----:B------:R-:W-:-:S03]  /*8b30*/  PRMT R11, R47, 0x7632, R11 ;  /* 0x000076322f0b7816 */ /* 0x000fc6000000000b */
[C---:B------:R-:W-:Y:S01]  /*8b40*/  VIADD R10, R2.reuse, 0x3c ;  /* 0x0000003c020a7836 */ /* 0x040fe20000000000 */
[----:B------:R0:W-:Y:S01]  /*8b50*/  @P3 STG.E.U16 desc[UR14][R4.64], R47 ;  /* 0x0000002f04003986 */ /* 0x0001e2000c10150e */
[C---:B------:R-:W-:Y:S02]  /*8b60*/  VIADD R13, R2.reuse, 0x3d ;  /* 0x0000003d020d7836 */ /* 0x040fe40000000000 */
[----:B------:R-:W-:Y:S01]  /*8b70*/  VIADD R2, R2, 0x3f ;  /* 0x0000003f02027836 */ /* 0x000fe20000000000 */
[----:B------:R1:W-:Y:S01]  /*8b80*/  @P5 STG.E.U16 desc[UR14][R6.64], R11 ;  /* 0x0000000b06005986 */ /* 0x0003e2000c10150e */
[----:B------:R-:W-:Y:S02]  /*8b90*/  ISETP.GE.AND P3, PT, R10, UR5, PT ;  /* 0x000000050a007c0c */ /* 0x000fe4000bf66270 */
[C---:B------:R-:W-:Y:S01]  /*8ba0*/  ISETP.LT.AND P5, PT, R0.reuse, UR8, !P0 ;  /* 0x0000000800007c0c */ /* 0x040fe2000c7a1270 */
[----:B------:R2:W-:Y:S01]  /*8bb0*/  @P4 STG.E.U16 desc[UR14][R8.64], R48 ;  /* 0x0000003008004986 */ /* 0x0005e2000c10150e */
[----:B------:R-:W-:Y:S01]  /*8bc0*/  ISETP.LT.AND P4, PT, R0, UR4, !P1 ;  /* 0x0000000400007c0c */ /* 0x000fe2000cf81270 */
[----:B------:R-:W-:Y:S01]  /*8bd0*/  ULDC UR4, c[0x0][0x228] ;  /* 0x00008a0000047ab9 */ /* 0x000fe20000000800 */
[C---:B------:R-:W-:Y:S01]  /*8be0*/  ISETP.LT.AND P1, PT, R3.reuse, UR7, !P1 ;  /* 0x0000000703007c0c */ /* 0x040fe2000cf21270 */
[----:B------:R-:W-:Y:S01]  /*8bf0*/  ULDC UR7, c[0x0][0x228] ;  /* 0x00008a0000077ab9 */ /* 0x000fe20000000800 */
[----:B0-----:R-:W-:Y:S01]  /*8c00*/  PRMT R5, R48, 0x7632, R5 ;  /* 0x0000763230057816 */ /* 0x001fe20000000005 */
[----:B------:R-:W-:Y:S01]  /*8c10*/  ULDC UR8, c[0x0][0x228] ;  /* 0x00008a0000087ab9 */ /* 0x000fe20000000800 */
[----:B------:R-:W-:Y:S01]  /*8c20*/  ISETP.LT.AND P0, PT, R3, UR4, !P0 ;  /* 0x0000000403007c0c */ /* 0x000fe2000c701270 */
[----:B-1----:R-:W-:Y:S01]  /*8c30*/  IMAD.WIDE R10, R15, 0x2, R56 ;  /* 0x000000020f0a7825 */ /* 0x002fe200078e0238 */
[----:B------:R-:W-:-:S03]  /*8c40*/  ULDC UR4, c[0x0][0x228] ;  /* 0x00008a0000047ab9 */ /* 0x000fc60000000800 */
[----:B------:R-:W-:Y:S01]  /*8c50*/  VIADD R15, R15, UR6 ;  /* 0x000000060f0f7c36 */ /* 0x000fe20008000000 */
[----:B------:R0:W-:Y:S01]  /*8c60*/  @P6 STG.E.U16 desc[UR14][R10.64], R5 ;  /* 0x000000050a006986 */ /* 0x0001e2000c10150e */
[----:B------:R-:W-:Y:S02]  /*8c70*/  ISETP.GE.AND P6, PT, R13, UR5, PT ;  /* 0x000000050d007c0c */ /* 0x000fe4000bfc6270 */
[C---:B------:R-:W-:Y:S02]  /*8c80*/  VIADD R17, R15.reuse, UR6 ;  /* 0x000000060f117c36 */ /* 0x040fe40008000000 */
[----:B------:R-:W-:-:S04]  /*8c90*/  IMAD.WIDE R6, R15, 0x2, R56 ;  /* 0x000000020f067825 */ /* 0x000fc800078e0238 */
[----:B--2---:R-:W-:-:S04]  /*8ca0*/  IMAD.WIDE R8, R17, 0x2, R54 ;  /* 0x0000000211087825 */ /* 0x004fc800078e0236 */
[----:B0-----:R-:W-:-:S04]  /*8cb0*/  IMAD.WIDE R4, R15, 0x2, R54 ;  /* 0x000000020f047825 */ /* 0x001fc800078e0236 */
[----:B------:R-:W-:Y:S01]  /*8cc0*/  VIADD R11, R17, UR6 ;  /* 0x00000006110b7c36 */ /* 0x000fe20008000000 */
[----:B------:R0:W-:Y:S01]  /*8cd0*/  @P4 STG.E.U16 desc[UR14][R4.64], R20 ;  /* 0x0000001404004986 */ /* 0x0001e2000c10150e */
[----:B------:R-:W-:Y:S02]  /*8ce0*/  ISETP.GE.AND P4, PT, R12, UR5, PT ;  /* 0x000000050c007c0c */ /* 0x000fe4000bf86270 */
[----:B------:R-:W-:Y:S01]  /*8cf0*/  VIADD R13, R11, UR6 ;  /* 0x000000060b0d7c36 */ /* 0x000fe20008000000 */
[----:B------:R1:W-:Y:S01]  /*8d00*/  @P1 STG.E.U16 desc[UR14][R6.64], R14 ;  /* 0x0000000e06001986 */ /* 0x0003e2000c10150e */
[C---:B------:R-:W-:Y:S01]  /*8d10*/  ISETP.LT.AND P1, PT, R0.reuse, UR7, !P2 ;  /* 0x0000000700007c0c */ /* 0x040fe2000d721270 */
[----:B------:R-:W-:Y:S01]  /*8d20*/  ULDC UR7, c[0x0][0x228] ;  /* 0x00008a0000077ab9 */ /* 0x000fe20000000800 */
[----:B------:R-:W-:Y:S01]  /*8d30*/  ISETP.LT.AND P2, PT, R3, UR8, !P2 ;  /* 0x0000000803007c0c */ /* 0x000fe2000d741270 */
[----:B------:R2:W-:Y:S01]  /*8d40*/  @P5 STG.E.U16 desc[UR14][R8.64], R49 ;  /* 0x0000003108005986 */ /* 0x0005e2000c10150e */
[----:B------:R-:W-:Y:S01]  /*8d50*/  ISETP.LT.AND P5, PT, R0, UR9, !P3 ;  /* 0x0000000900007c0c */ /* 0x000fe2000dfa1270 */
[----:B------:R-:W-:Y:S01]  /*8d60*/  ULDC UR8, c[0x0][0x228] ;  /* 0x00008a0000087ab9 */ /* 0x000fe20000000800 */
[----:B------:R-:W-:Y:S01]  /*8d70*/  PRMT R12, R49, 0x7632, R12 ;  /* 0x00007632310c7816 */ /* 0x000fe2000000000c */
[----:B0-----:R-:W-:-:S04]  /*8d80*/  IMAD.WIDE R4, R17, 0x2, R56 ;  /* 0x0000000211047825 */ /* 0x001fc800078e0238 */
[----:B-1----:R-:W-:Y:S01]  /*8d90*/  IMAD.WIDE R6, R11, 0x2, R54 ;  /* 0x000000020b067825 */ /* 0x002fe200078e0236 */
[----:B------:R-:W-:Y:S01]  /*8da0*/  PRMT R14, R21, 0x7632, R14 ;  /* 0x00007632150e7816 */ /* 0x000fe2000000000e */
[----:B------:R-:W-:Y:S01]  /*8db0*/  @P0 STG.E.U16 desc[UR14][R4.64], R12 ;  /* 0x0000000c04000986 */ /* 0x000fe2000c10150e */
[----:B------:R-:W-:Y:S01]  /*8dc0*/  ISETP.GE.AND P0, PT, R2, UR5, PT ;  /* 0x0000000502007c0c */ /* 0x000fe2000bf06270 */
[----:B--2---:R-:W-:Y:S01]  /*8dd0*/  IMAD.WIDE R8, R11, 0x2, R56 ;  /* 0x000000020b087825 */ /* 0x004fe200078e0238 */
[----:B------:R-:W-:Y:S01]  /*8de0*/  ULDC UR5, c[0x0][0x228] ;  /* 0x00008a0000057ab9 */ /* 0x000fe20000000800 */
[----:B------:R0:W-:Y:S01]  /*8df0*/  @P1 STG.E.U16 desc[UR14][R6.64], R21 ;  /* 0x0000001506001986 */ /* 0x0001e2000c10150e */
[C---:B------:R-:W-:Y:S01]  /*8e00*/  ISETP.LT.AND P1, PT, R0.reuse, UR7, !P0 ;  /* 0x0000000700007c0c */ /* 0x040fe2000c721270 */
[----:B------:R-:W-:Y:S01]  /*8e10*/  IMAD.WIDE R10, R13, 0x2, R54 ;  /* 0x000000020d0a7825 */ /* 0x000fe200078e0236 */
[----:B------:R-:W-:Y:S01]  /*8e20*/  ULDC UR7, c[0x0][0x228] ;  /* 0x00008a0000077ab9 */ /* 0x000fe20000000800 */
[----:B------:R-:W-:Y:S01]  /*8e30*/  @P2 STG.E.U16 desc[UR14][R8.64], R14 ;  /* 0x0000000e08002986 */ /* 0x000fe2000c10150e */
[C---:B------:R-:W-:Y:S01]  /*8e40*/  ISETP.LT.AND P2, PT, R0.reuse, UR5, !P4 ;  /* 0x0000000500007c0c */ /* 0x040fe2000e741270 */
[----:B------:R-:W-:Y:S01]  /*8e50*/  ULDC UR5, c[0x0][0x228] ;  /* 0x00008a0000057ab9 */ /* 0x000fe20000000800 */
[C---:B------:R-:W-:Y:S01]  /*8e60*/  ISETP.LT.AND P4, PT, R3.reuse, UR7, !P4 ;  /* 0x0000000703007c0c */ /* 0x040fe2000e781270 */
[----:B------:R1:W-:Y:S01]  /*8e70*/  @P5 STG.E.U16 desc[UR14][R10.64], R50 ;  /* 0x000000320a005986 */ /* 0x0003e2000c10150e */
[----:B------:R-:W-:Y:S01]  /*8e80*/  ISETP.LT.AND P5, PT, R0, UR4, !P6 ;  /* 0x0000000400007c0c */ /* 0x000fe2000f7a1270 */
[----:B------:R-:W-:Y:S01]  /*8e90*/  ULDC UR4, c[0x0][0x228] ;  /* 0x00008a0000047ab9 */ /* 0x000fe20000000800 */
[----:B------:R-:W-:Y:S01]  /*8ea0*/  ISETP.LT.AND P6, PT, R3, UR5, !P6 ;  /* 0x0000000503007c0c */ /* 0x000fe2000f7c1270 */
[----:B0-----:R-:W-:Y:S01]  /*8eb0*/  VIADD R7, R13, UR6 ;  /* 0x000000060d077c36 */ /* 0x001fe20008000000 */
[----:B------:R-:W-:-:S02]  /*8ec0*/  ISETP.LT.AND P3, PT, R3, UR4, !P3 ;  /* 0x0000000403007c0c */ /* 0x000fc4000df61270 */
[----:B------:R-:W-:Y:S01]  /*8ed0*/  ISETP.LT.AND P0, PT, R3, UR8, !P0 ;  /* 0x0000000803007c0c */ /* 0x000fe2000c701270 */
[----:B------:R-:W-:Y:S01]  /*8ee0*/  IMAD.WIDE R2, R13, 0x2, R56 ;  /* 0x000000020d027825 */ /* 0x000fe200078e0238 */
[----:B------:R-:W-:Y:S02]  /*8ef0*/  PRMT R0, R22, 0x7632, R0 ;  /* 0x0000763216007816 */ /* 0x000fe40000000000 */
[----:B------:R-:W-:Y:S01]  /*8f00*/  PRMT R12, R51, 0x7632, R12 ;  /* 0x00007632330c7816 */ /* 0x000fe2000000000c */
[C---:B-1----:R-:W-:Y:S01]  /*8f10*/  VIADD R11, R7.reuse, UR6 ;  /* 0x00000006070b7c36 */ /* 0x042fe20008000000 */
[----:B------:R-:W-:Y:S01]  /*8f20*/  PRMT R50, R50, 0x7632, R50 ;  /* 0x0000763232327816 */ /* 0x000fe20000000032 */
[----:B------:R-:W-:-:S04]  /*8f30*/  IMAD.WIDE R4, R7, 0x2, R54 ;  /* 0x0000000207047825 */ /* 0x000fc800078e0236 */
[----:B------:R-:W-:Y:S01]  /*8f40*/  VIADD R13, R11, UR6 ;  /* 0x000000060b0d7c36 */ /* 0x000fe20008000000 */
[----:B------:R0:W-:Y:S01]  /*8f50*/  @P3 STG.E.U16 desc[UR14][R2.64], R50 ;  /* 0x0000003202003986 */ /* 0x0001e2000c10150e */
[----:B------:R-:W-:-:S03]  /*8f60*/  IMAD.WIDE R6, R7, 0x2, R56 ;  /* 0x0000000207067825 */ /* 0x000fc600078e0238 */
        /* <DEDUP_REMOVED lines=9> */
[----:B------:R-:W-:Y:S05]  /*9000*/  @!P0 EXIT ;  /* 0x000000000000894d */ /* 0x000fea0003800000 */
[----:B------:R-:W-:-:S05]  /*9010*/  PRMT R28, R23, 0x7632, R28 ;  /* 0x00007632171c7816 */ /* 0x000fca000000001c */
[----:B------:R-:W-:Y:S01]  /*9020*/  STG.E.U16 desc[UR14][R56.64], R28 ;  /* 0x0000001c38007986 */ /* 0x000fe2000c10150e */
[----:B------:R-:W-:Y:S05]  /*9030*/  EXIT ;  /* 0x000000000000794d */ /* 0x000fea0003800000 */
.L_x_2:
[----:B------:R-:W-:-:S00]  /*9040*/  BRA `(.L_x_2) ;  /* 0xfffffffc00fc7947 */ /* 0x000fc0000383ffff */
[----:B------:R-:W-:-:S00]  /*9050*/  NOP ;  /* 0x0000000000007918 */ /* 0x000fc00000000000 */
        /* <DEDUP_REMOVED lines=10> */
.L_x_3:


//--------------------- .nv.shared.matmul_kernel  --------------------------
	.section	.nv.shared.matmul_kernel,"aw",@nobits
	.sectionflags	@""
	.align	16
	.zero		1024


//--------------------- .nv.shared.reserved.0     --------------------------
	.section	.nv.shared.reserved.0,"aw",@nobits
	.weak		__nv_reservedSMEM_offset_0_alias
	.size		__nv_reservedSMEM_offset_0_alias, 0, 0
	.other		__nv_reservedSMEM_offset_0_alias,@"STO_CUDA_RESERVED_SHARED STV_DEFAULT"
__nv_reservedSMEM_offset_0_alias:
	.zero		0


//--------------------- .nv.constant0.matmul_kernel --------------------------
	.section	.nv.constant0.matmul_kernel,"a",@progbits
	.sectionflags	@""
	.align	4
.nv.constant0.matmul_kernel:
	.zero		608


//--------------------- SYMBOLS --------------------------

	.type		.nv.reservedSmem.offset0,@object
	.size		.nv.reservedSmem.offset0,0x4
